//
// Generated by NVIDIA NVVM Compiler
//
// Compiler Build ID: CL-36424714
// Cuda compilation tools, release 13.0, V13.0.88
// Based on NVVM 20.0.0
//

.version 9.0
.target sm_100
.address_size 64

	// .globl	_Z11update_gridPdliiPy
.func  (.param .align 16 .b8 func_retval0[16]) __internal_trig_reduction_slowpathd
(
	.param .b64 __internal_trig_reduction_slowpathd_param_0
)
;
.global .align 4 .b8 precalc_xorwow_matrix[102400];
.global .align 4 .b8 precalc_xorwow_offset_matrix[102400];
.global .align 4 .b8 mrg32k3aM1[2304];
.global .align 4 .b8 mrg32k3aM2[2304];
.global .align 4 .b8 mrg32k3aM1SubSeq[2016];
.global .align 4 .b8 mrg32k3aM2SubSeq[2016];
.global .align 4 .b8 mrg32k3aM1Seq[2304];
.global .align 4 .b8 mrg32k3aM2Seq[2304];
.const .align 8 .b8 __cr_lgamma_table[72];
.global .align 8 .b8 __cudart_i2opi_d[144] = {8, 93, 141, 31, 177, 95, 251, 107, 234, 146, 82, 138, 247, 57, 7, 61, 123, 241, 229, 235, 199, 186, 39, 117, 45, 234, 95, 158, 102, 63, 70, 79, 183, 9, 203, 39, 207, 126, 54, 109, 31, 109, 10, 90, 139, 17, 47, 239, 15, 152, 5, 222, 255, 151, 248, 31, 59, 40, 249, 189, 139, 95, 132, 156, 244, 57, 83, 131, 57, 214, 145, 57, 65, 126, 95, 180, 38, 112, 156, 233, 132, 68, 187, 46, 245, 53, 130, 232, 62, 167, 41, 177, 28, 235, 29, 254, 28, 146, 209, 9, 234, 46, 73, 6, 224, 210, 77, 66, 58, 110, 36, 183, 97, 197, 187, 222, 171, 99, 81, 254, 65, 144, 67, 60, 153, 149, 98, 219, 192, 221, 52, 245, 209, 87, 39, 252, 41, 21, 68, 78, 110, 131, 249, 162};
.global .align 16 .b8 __cudart_sin_cos_coeffs[128] = {70, 210, 176, 44, 241, 229, 90, 190, 146, 227, 172, 105, 227, 29, 199, 62, 161, 98, 219, 25, 160, 1, 42, 191, 24, 8, 17, 17, 17, 17, 129, 63, 84, 85, 85, 85, 85, 85, 197, 191, 0, 0, 0, 0, 0, 0, 0, 0, 0, 0, 0, 0, 0, 0, 0, 0, 100, 129, 253, 32, 131, 255, 168, 189, 40, 133, 239, 193, 167, 238, 33, 62, 217, 230, 6, 142, 79, 126, 146, 190, 233, 188, 221, 25, 160, 1, 250, 62, 71, 93, 193, 22, 108, 193, 86, 191, 81, 85, 85, 85, 85, 85, 165, 63, 0, 0, 0, 0, 0, 0, 224, 191, 0, 0, 0, 0, 0, 0, 240, 63};

.visible .entry _Z11update_gridPdliiPy(
	.param .u64 .ptr .align 1 _Z11update_gridPdliiPy_param_0,
	.param .u64 _Z11update_gridPdliiPy_param_1,
	.param .u32 _Z11update_gridPdliiPy_param_2,
	.param .u32 _Z11update_gridPdliiPy_param_3,
	.param .u64 .ptr .align 1 _Z11update_gridPdliiPy_param_4
)
{
	.reg .pred 	%p<68>;
	.reg .b32 	%r<96>;
	.reg .b32 	%f<3>;
	.reg .b64 	%rd<64>;
	.reg .b64 	%fd<349>;

	ld.param.u64 	%rd6, [_Z11update_gridPdliiPy_param_1];
	ld.param.u32 	%r25, [_Z11update_gridPdliiPy_param_2];
	ld.param.u32 	%r26, [_Z11update_gridPdliiPy_param_3];
	ld.param.u64 	%rd7, [_Z11update_gridPdliiPy_param_4];
	mov.u32 	%r27, %ctaid.x;
	mov.u32 	%r28, %ntid.x;
	mov.u32 	%r29, %tid.x;
	mad.lo.s32 	%r30, %r27, %r28, %r29;
	cvt.u64.u32 	%rd1, %r30;
	setp.lt.s32 	%p1, %r26, 1;
	setp.lt.s64 	%p2, %rd6, 1;
	or.pred  	%p3, %p1, %p2;
	@%p3 bra 	$L__BB0_12;
	cvt.u32.u64 	%r31, %rd1;
	mul.lo.s32 	%r32, %r31, 3419;
	xor.b32  	%r33, %r32, 1431655765;
	cvt.rn.f64.u32 	%fd18, %r33;
	mul.f64 	%fd19, %fd18, 0d3EE0000000000000;
	cvt.rmi.f64.f64 	%fd20, %fd19;
	mul.f64 	%fd21, %fd20, 0d4100000000000000;
	sub.f64 	%fd22, %fd18, %fd21;
	mul.f64 	%fd23, %fd20, 0d40C81C8000000000;
	div.rn.f64 	%fd24, %fd23, 0d41EFFFFFE5E00000;
	cvt.rmi.f64.f64 	%fd25, %fd24;
	mul.f64 	%fd26, %fd25, 0d41EFFFFFE5E00000;
	sub.f64 	%fd27, %fd23, %fd26;
	setp.lt.f64 	%p4, %fd27, 0d0000000000000000;
	add.f64 	%fd28, %fd27, 0d41EFFFFFE5E00000;
	selp.f64 	%fd29, %fd28, %fd27, %p4;
	mul.f64 	%fd30, %fd22, 0d40C81C8000000000;
	div.rn.f64 	%fd31, %fd30, 0d41EFFFFFE5E00000;
	cvt.rmi.f64.f64 	%fd32, %fd31;
	mul.f64 	%fd33, %fd32, 0d41EFFFFFE5E00000;
	sub.f64 	%fd34, %fd30, %fd33;
	setp.lt.f64 	%p5, %fd34, 0d0000000000000000;
	add.f64 	%fd35, %fd34, 0d41EFFFFFE5E00000;
	selp.f64 	%fd36, %fd35, %fd34, %p5;
	fma.rn.f64 	%fd37, %fd29, 0d4100000000000000, %fd36;
	div.rn.f64 	%fd38, %fd37, 0d41EFFFFFE5E00000;
	cvt.rmi.f64.f64 	%fd39, %fd38;
	mul.f64 	%fd40, %fd39, 0d41EFFFFFE5E00000;
	sub.f64 	%fd41, %fd37, %fd40;
	setp.lt.f64 	%p6, %fd41, 0d0000000000000000;
	add.f64 	%fd42, %fd41, 0d41EFFFFFE5E00000;
	selp.f64 	%fd43, %fd42, %fd41, %p6;
	setp.lt.f64 	%p7, %fd43, 0d0000000000000000;
	add.f64 	%fd44, %fd43, 0d41EFFFFFE5E00000;
	selp.f64 	%fd45, %fd44, %fd43, %p7;
	cvt.rzi.u32.f64 	%r1, %fd45;
	div.rn.f64 	%fd46, %fd23, 0d41EFFFF4D7600000;
	cvt.rmi.f64.f64 	%fd47, %fd46;
	mul.f64 	%fd48, %fd47, 0d41EFFFF4D7600000;
	sub.f64 	%fd49, %fd23, %fd48;
	setp.lt.f64 	%p8, %fd49, 0d0000000000000000;
	add.f64 	%fd50, %fd49, 0d41EFFFF4D7600000;
	selp.f64 	%fd51, %fd50, %fd49, %p8;
	div.rn.f64 	%fd52, %fd30, 0d41EFFFF4D7600000;
	cvt.rmi.f64.f64 	%fd53, %fd52;
	mul.f64 	%fd54, %fd53, 0d41EFFFF4D7600000;
	sub.f64 	%fd55, %fd30, %fd54;
	setp.lt.f64 	%p9, %fd55, 0d0000000000000000;
	add.f64 	%fd56, %fd55, 0d41EFFFF4D7600000;
	selp.f64 	%fd57, %fd56, %fd55, %p9;
	fma.rn.f64 	%fd58, %fd51, 0d4100000000000000, %fd57;
	div.rn.f64 	%fd59, %fd58, 0d41EFFFF4D7600000;
	cvt.rmi.f64.f64 	%fd60, %fd59;
	mul.f64 	%fd61, %fd60, 0d41EFFFF4D7600000;
	sub.f64 	%fd62, %fd58, %fd61;
	setp.lt.f64 	%p10, %fd62, 0d0000000000000000;
	add.f64 	%fd63, %fd62, 0d41EFFFF4D7600000;
	selp.f64 	%fd64, %fd63, %fd62, %p10;
	setp.lt.f64 	%p11, %fd64, 0d0000000000000000;
	add.f64 	%fd65, %fd64, 0d41EFFFF4D7600000;
	selp.f64 	%fd66, %fd65, %fd64, %p11;
	cvt.rzi.u32.f64 	%r2, %fd66;
	mov.f64 	%fd67, 0d0000000000000000;
	mov.f64 	%fd68, 0d7FF0000000000000;
	mul.rn.f64 	%fd1, %fd68, %fd67;
	cvta.to.global.u64 	%rd2, %rd7;
	mov.b64 	%rd63, 0;
$L__BB0_2:
	setp.eq.s32 	%p12, %r31, 0;
	cvt.rn.f64.u32 	%fd69, %r2;
	selp.f64 	%fd70, 0d40C81C8000000000, %fd69, %p12;
	selp.f64 	%fd71, 0d40C81C8000000000, 0d41A66B8030000000, %p12;
	cvt.rn.f64.u32 	%fd72, %r1;
	selp.f64 	%fd73, 0d40C81C8000000000, %fd72, %p12;
	selp.f64 	%fd74, 0d40C81C8000000000, 0d413A1EE000000000, %p12;
	div.rn.f64 	%fd75, %fd73, 0d41EFFFFFE5E00000;
	cvt.rmi.f64.f64 	%fd76, %fd75;
	mul.f64 	%fd77, %fd76, 0d41EFFFFFE5E00000;
	sub.f64 	%fd78, %fd73, %fd77;
	setp.lt.f64 	%p13, %fd78, 0d0000000000000000;
	add.f64 	%fd79, %fd78, 0d41EFFFFFE5E00000;
	selp.f64 	%fd80, %fd79, %fd78, %p13;
	div.rn.f64 	%fd81, %fd80, 0d41EFFFFFE5E00000;
	cvt.rmi.f64.f64 	%fd82, %fd81;
	mul.f64 	%fd83, %fd82, 0d41EFFFFFE5E00000;
	sub.f64 	%fd84, %fd80, %fd83;
	setp.lt.f64 	%p14, %fd84, 0d0000000000000000;
	add.f64 	%fd85, %fd84, 0d41EFFFFFE5E00000;
	selp.f64 	%fd86, %fd85, %fd84, %p14;
	setp.lt.f64 	%p15, %fd86, 0d0000000000000000;
	selp.f64 	%fd87, 0d41EFFFFFE5E00000, 0d0000000000000000, %p15;
	add.f64 	%fd88, %fd86, %fd87;
	div.rn.f64 	%fd89, %fd88, 0d41EFFFFFE5E00000;
	cvt.rmi.f64.f64 	%fd90, %fd89;
	mul.f64 	%fd91, %fd90, 0d41EFFFFFE5E00000;
	sub.f64 	%fd92, %fd88, %fd91;
	setp.lt.f64 	%p16, %fd92, 0d0000000000000000;
	add.f64 	%fd93, %fd92, 0d41EFFFFFE5E00000;
	selp.f64 	%fd94, %fd93, %fd92, %p16;
	div.rn.f64 	%fd95, %fd74, 0d41EFFFFFE5E00000;
	cvt.rmi.f64.f64 	%fd96, %fd95;
	mul.f64 	%fd97, %fd96, 0d41EFFFFFE5E00000;
	sub.f64 	%fd98, %fd74, %fd97;
	setp.lt.f64 	%p17, %fd98, 0d0000000000000000;
	add.f64 	%fd99, %fd98, 0d41EFFFFFE5E00000;
	selp.f64 	%fd100, %fd99, %fd98, %p17;
	div.rn.f64 	%fd101, %fd100, 0d41EFFFFFE5E00000;
	cvt.rmi.f64.f64 	%fd102, %fd101;
	mul.f64 	%fd103, %fd102, 0d41EFFFFFE5E00000;
	sub.f64 	%fd104, %fd100, %fd103;
	setp.lt.f64 	%p18, %fd104, 0d0000000000000000;
	add.f64 	%fd105, %fd104, 0d41EFFFFFE5E00000;
	selp.f64 	%fd106, %fd105, %fd104, %p18;
	setp.lt.f64 	%p19, %fd106, 0d0000000000000000;
	selp.f64 	%fd107, 0d41EFFFFFE5E00000, 0d0000000000000000, %p19;
	add.f64 	%fd108, %fd106, %fd107;
	div.rn.f64 	%fd109, %fd108, 0d41EFFFFFE5E00000;
	cvt.rmi.f64.f64 	%fd110, %fd109;
	mul.f64 	%fd111, %fd110, 0d41EFFFFFE5E00000;
	sub.f64 	%fd112, %fd108, %fd111;
	setp.lt.f64 	%p20, %fd112, 0d0000000000000000;
	add.f64 	%fd113, %fd112, 0d41EFFFFFE5E00000;
	selp.f64 	%fd114, %fd113, %fd112, %p20;
	cvt.rzi.u32.f64 	%r35, %fd94;
	cvt.rzi.u32.f64 	%r36, %fd114;
	div.rn.f64 	%fd115, %fd71, 0d41EFFFF4D7600000;
	cvt.rmi.f64.f64 	%fd116, %fd115;
	mul.f64 	%fd117, %fd116, 0d41EFFFF4D7600000;
	sub.f64 	%fd118, %fd71, %fd117;
	setp.lt.f64 	%p21, %fd118, 0d0000000000000000;
	add.f64 	%fd119, %fd118, 0d41EFFFF4D7600000;
	selp.f64 	%fd120, %fd119, %fd118, %p21;
	div.rn.f64 	%fd121, %fd120, 0d41EFFFF4D7600000;
	cvt.rmi.f64.f64 	%fd122, %fd121;
	mul.f64 	%fd123, %fd122, 0d41EFFFF4D7600000;
	sub.f64 	%fd124, %fd120, %fd123;
	setp.lt.f64 	%p22, %fd124, 0d0000000000000000;
	add.f64 	%fd125, %fd124, 0d41EFFFF4D7600000;
	selp.f64 	%fd126, %fd125, %fd124, %p22;
	setp.lt.f64 	%p23, %fd126, 0d0000000000000000;
	selp.f64 	%fd127, 0d41EFFFF4D7600000, 0d0000000000000000, %p23;
	add.f64 	%fd128, %fd126, %fd127;
	div.rn.f64 	%fd129, %fd128, 0d41EFFFF4D7600000;
	cvt.rmi.f64.f64 	%fd130, %fd129;
	mul.f64 	%fd131, %fd130, 0d41EFFFF4D7600000;
	sub.f64 	%fd132, %fd128, %fd131;
	setp.lt.f64 	%p24, %fd132, 0d0000000000000000;
	add.f64 	%fd133, %fd132, 0d41EFFFF4D7600000;
	selp.f64 	%fd134, %fd133, %fd132, %p24;
	div.rn.f64 	%fd135, %fd70, 0d41EFFFF4D7600000;
	cvt.rmi.f64.f64 	%fd136, %fd135;
	mul.f64 	%fd137, %fd136, 0d41EFFFF4D7600000;
	sub.f64 	%fd138, %fd70, %fd137;
	setp.lt.f64 	%p25, %fd138, 0d0000000000000000;
	add.f64 	%fd139, %fd138, 0d41EFFFF4D7600000;
	selp.f64 	%fd140, %fd139, %fd138, %p25;
	div.rn.f64 	%fd141, %fd140, 0d41EFFFF4D7600000;
	cvt.rmi.f64.f64 	%fd142, %fd141;
	mul.f64 	%fd143, %fd142, 0d41EFFFF4D7600000;
	sub.f64 	%fd144, %fd140, %fd143;
	setp.lt.f64 	%p26, %fd144, 0d0000000000000000;
	add.f64 	%fd145, %fd144, 0d41EFFFF4D7600000;
	selp.f64 	%fd146, %fd145, %fd144, %p26;
	setp.lt.f64 	%p27, %fd146, 0d0000000000000000;
	selp.f64 	%fd147, 0d41EFFFF4D7600000, 0d0000000000000000, %p27;
	add.f64 	%fd148, %fd146, %fd147;
	div.rn.f64 	%fd149, %fd148, 0d41EFFFF4D7600000;
	cvt.rmi.f64.f64 	%fd150, %fd149;
	mul.f64 	%fd151, %fd150, 0d41EFFFF4D7600000;
	sub.f64 	%fd152, %fd148, %fd151;
	setp.lt.f64 	%p28, %fd152, 0d0000000000000000;
	add.f64 	%fd153, %fd152, 0d41EFFFF4D7600000;
	selp.f64 	%fd154, %fd153, %fd152, %p28;
	cvt.rzi.u32.f64 	%r37, %fd134;
	cvt.rzi.u32.f64 	%r38, %fd154;
	cvt.rn.f64.u32 	%fd155, %r35;
	cvt.rn.f64.u32 	%fd156, %r36;
	div.rn.f64 	%fd157, %fd155, 0d41EFFFFFE5E00000;
	cvt.rmi.f64.f64 	%fd158, %fd157;
	mul.f64 	%fd159, %fd158, 0d41EFFFFFE5E00000;
	sub.f64 	%fd160, %fd155, %fd159;
	setp.lt.f64 	%p29, %fd160, 0d0000000000000000;
	add.f64 	%fd161, %fd160, 0d41EFFFFFE5E00000;
	selp.f64 	%fd162, %fd161, %fd160, %p29;
	div.rn.f64 	%fd163, %fd162, 0d41EFFFFFE5E00000;
	cvt.rmi.f64.f64 	%fd164, %fd163;
	mul.f64 	%fd165, %fd164, 0d41EFFFFFE5E00000;
	sub.f64 	%fd166, %fd162, %fd165;
	setp.lt.f64 	%p30, %fd166, 0d0000000000000000;
	add.f64 	%fd167, %fd166, 0d41EFFFFFE5E00000;
	selp.f64 	%fd168, %fd167, %fd166, %p30;
	setp.lt.f64 	%p31, %fd168, 0d0000000000000000;
	add.f64 	%fd169, %fd168, 0d41EFFFFFE5E00000;
	selp.f64 	%fd170, %fd169, %fd168, %p31;
	div.rn.f64 	%fd171, %fd170, 0d41EFFFFFE5E00000;
	cvt.rmi.f64.f64 	%fd172, %fd171;
	mul.f64 	%fd173, %fd172, 0d41EFFFFFE5E00000;
	sub.f64 	%fd174, %fd170, %fd173;
	setp.lt.f64 	%p32, %fd174, 0d0000000000000000;
	add.f64 	%fd175, %fd174, 0d41EFFFFFE5E00000;
	selp.f64 	%fd176, %fd175, %fd174, %p32;
	div.rn.f64 	%fd177, %fd156, 0d41EFFFFFE5E00000;
	cvt.rmi.f64.f64 	%fd178, %fd177;
	mul.f64 	%fd179, %fd178, 0d41EFFFFFE5E00000;
	sub.f64 	%fd180, %fd156, %fd179;
	setp.lt.f64 	%p33, %fd180, 0d0000000000000000;
	add.f64 	%fd181, %fd180, 0d41EFFFFFE5E00000;
	selp.f64 	%fd182, %fd181, %fd180, %p33;
	div.rn.f64 	%fd183, %fd182, 0d41EFFFFFE5E00000;
	cvt.rmi.f64.f64 	%fd184, %fd183;
	mul.f64 	%fd185, %fd184, 0d41EFFFFFE5E00000;
	sub.f64 	%fd186, %fd182, %fd185;
	setp.lt.f64 	%p34, %fd186, 0d0000000000000000;
	add.f64 	%fd187, %fd186, 0d41EFFFFFE5E00000;
	selp.f64 	%fd188, %fd187, %fd186, %p34;
	setp.lt.f64 	%p35, %fd188, 0d0000000000000000;
	add.f64 	%fd189, %fd188, 0d41EFFFFFE5E00000;
	selp.f64 	%fd190, %fd189, %fd188, %p35;
	div.rn.f64 	%fd191, %fd190, 0d41EFFFFFE5E00000;
	cvt.rmi.f64.f64 	%fd192, %fd191;
	mul.f64 	%fd193, %fd192, 0d41EFFFFFE5E00000;
	sub.f64 	%fd194, %fd190, %fd193;
	setp.lt.f64 	%p36, %fd194, 0d0000000000000000;
	add.f64 	%fd195, %fd194, 0d41EFFFFFE5E00000;
	selp.f64 	%fd196, %fd195, %fd194, %p36;
	cvt.rzi.u32.f64 	%r90, %fd176;
	cvt.rzi.u32.f64 	%r91, %fd196;
	cvt.rn.f64.u32 	%fd197, %r37;
	cvt.rn.f64.u32 	%fd198, %r38;
	div.rn.f64 	%fd199, %fd197, 0d41EFFFF4D7600000;
	cvt.rmi.f64.f64 	%fd200, %fd199;
	mul.f64 	%fd201, %fd200, 0d41EFFFF4D7600000;
	sub.f64 	%fd202, %fd197, %fd201;
	setp.lt.f64 	%p37, %fd202, 0d0000000000000000;
	add.f64 	%fd203, %fd202, 0d41EFFFF4D7600000;
	selp.f64 	%fd204, %fd203, %fd202, %p37;
	div.rn.f64 	%fd205, %fd204, 0d41EFFFF4D7600000;
	cvt.rmi.f64.f64 	%fd206, %fd205;
	mul.f64 	%fd207, %fd206, 0d41EFFFF4D7600000;
	sub.f64 	%fd208, %fd204, %fd207;
	setp.lt.f64 	%p38, %fd208, 0d0000000000000000;
	add.f64 	%fd209, %fd208, 0d41EFFFF4D7600000;
	selp.f64 	%fd210, %fd209, %fd208, %p38;
	setp.lt.f64 	%p39, %fd210, 0d0000000000000000;
	add.f64 	%fd211, %fd210, 0d41EFFFF4D7600000;
	selp.f64 	%fd212, %fd211, %fd210, %p39;
	div.rn.f64 	%fd213, %fd212, 0d41EFFFF4D7600000;
	cvt.rmi.f64.f64 	%fd214, %fd213;
	mul.f64 	%fd215, %fd214, 0d41EFFFF4D7600000;
	sub.f64 	%fd216, %fd212, %fd215;
	setp.lt.f64 	%p40, %fd216, 0d0000000000000000;
	add.f64 	%fd217, %fd216, 0d41EFFFF4D7600000;
	selp.f64 	%fd218, %fd217, %fd216, %p40;
	div.rn.f64 	%fd219, %fd198, 0d41EFFFF4D7600000;
	cvt.rmi.f64.f64 	%fd220, %fd219;
	mul.f64 	%fd221, %fd220, 0d41EFFFF4D7600000;
	sub.f64 	%fd222, %fd198, %fd221;
	setp.lt.f64 	%p41, %fd222, 0d0000000000000000;
	add.f64 	%fd223, %fd222, 0d41EFFFF4D7600000;
	selp.f64 	%fd224, %fd223, %fd222, %p41;
	div.rn.f64 	%fd225, %fd224, 0d41EFFFF4D7600000;
	cvt.rmi.f64.f64 	%fd226, %fd225;
	mul.f64 	%fd227, %fd226, 0d41EFFFF4D7600000;
	sub.f64 	%fd228, %fd224, %fd227;
	setp.lt.f64 	%p42, %fd228, 0d0000000000000000;
	add.f64 	%fd229, %fd228, 0d41EFFFF4D7600000;
	selp.f64 	%fd230, %fd229, %fd228, %p42;
	setp.lt.f64 	%p43, %fd230, 0d0000000000000000;
	add.f64 	%fd231, %fd230, 0d41EFFFF4D7600000;
	selp.f64 	%fd232, %fd231, %fd230, %p43;
	div.rn.f64 	%fd233, %fd232, 0d41EFFFF4D7600000;
	cvt.rmi.f64.f64 	%fd234, %fd233;
	mul.f64 	%fd235, %fd234, 0d41EFFFF4D7600000;
	sub.f64 	%fd236, %fd232, %fd235;
	setp.lt.f64 	%p44, %fd236, 0d0000000000000000;
	add.f64 	%fd237, %fd236, 0d41EFFFF4D7600000;
	selp.f64 	%fd238, %fd237, %fd236, %p44;
	cvt.rzi.u32.f64 	%r88, %fd218;
	cvt.rzi.u32.f64 	%r87, %fd238;
	mov.u32 	%r89, %r88;
	mov.u32 	%r92, %r90;
$L__BB0_3:
	mov.u32 	%r12, %r92;
	mov.u32 	%r11, %r91;
	mov.u32 	%r92, %r90;
	mov.u32 	%r9, %r89;
	mov.u32 	%r89, %r88;
	mov.u32 	%r7, %r87;
	atom.global.add.u64 	%rd27, [%rd2], 1;
	sub.s32 	%r40, -209, %r12;
	mov.b32 	%r53, 810728;
	// begin inline asm
	mul.wide.u32 %rd9, %r53, %r40;
	// end inline asm
	mov.b32 	%r55, 1403580;
	// begin inline asm
	mad.wide.u32 %rd10, %r55, %r11, %rd9;
	// end inline asm
	{ .reg .b32 tmp; mov.b64 {tmp, %r43}, %rd10; }
	mov.b32 	%r58, 209;
	// begin inline asm
	mul.wide.u32 %rd12, %r43, %r58;
	// end inline asm
	and.b64  	%rd28, %rd10, 4294967295;
	add.s64 	%rd29, %rd12, %rd28;
	setp.gt.u64 	%p45, %rd29, 4294967086;
	add.s64 	%rd30, %rd29, -4294967087;
	selp.b64 	%rd31, %rd30, %rd29, %p45;
	cvt.u32.u64 	%r91, %rd31;
	sub.s32 	%r46, -22853, %r9;
	mov.b32 	%r59, 1370589;
	// begin inline asm
	mul.wide.u32 %rd13, %r59, %r46;
	// end inline asm
	mov.b32 	%r61, 527612;
	// begin inline asm
	mad.wide.u32 %rd14, %r61, %r89, %rd13;
	// end inline asm
	{ .reg .b32 tmp; mov.b64 {tmp, %r49}, %rd14; }
	mov.b32 	%r66, 22853;
	// begin inline asm
	mul.wide.u32 %rd16, %r49, %r66;
	// end inline asm
	and.b64  	%rd32, %rd14, 4294967295;
	add.s64 	%rd33, %rd16, %rd32;
	{ .reg .b32 tmp; mov.b64 {tmp, %r51}, %rd33; }
	// begin inline asm
	mul.wide.u32 %rd17, %r51, %r66;
	// end inline asm
	and.b64  	%rd34, %rd33, 4294967295;
	add.s64 	%rd35, %rd34, %rd17;
	setp.gt.u64 	%p46, %rd35, 4294944442;
	add.s64 	%rd36, %rd35, -4294944443;
	selp.b64 	%rd37, %rd36, %rd35, %p46;
	cvt.u32.u64 	%r87, %rd37;
	sub.s32 	%r68, %r91, %r87;
	setp.gt.u64 	%p47, %rd31, %rd37;
	add.s32 	%r69, %r68, -209;
	selp.b32 	%r70, %r68, %r69, %p47;
	cvt.rn.f64.u32 	%fd239, %r70;
	mul.f64 	%fd240, %fd239, 0d3DF000000D10000B;
	cvt.rn.f32.f64 	%f1, %fd240;
	cvt.f64.f32 	%fd241, %f1;
	mul.f64 	%fd2, %fd241, 0d400921FB4D12D84A;
	sub.s32 	%r54, -209, %r11;
	// begin inline asm
	mul.wide.u32 %rd18, %r53, %r54;
	// end inline asm
	// begin inline asm
	mad.wide.u32 %rd19, %r55, %r92, %rd18;
	// end inline asm
	{ .reg .b32 tmp; mov.b64 {tmp, %r57}, %rd19; }
	// begin inline asm
	mul.wide.u32 %rd21, %r57, %r58;
	// end inline asm
	and.b64  	%rd38, %rd19, 4294967295;
	add.s64 	%rd39, %rd21, %rd38;
	setp.gt.u64 	%p48, %rd39, 4294967086;
	add.s64 	%rd40, %rd39, -4294967087;
	selp.b64 	%rd41, %rd40, %rd39, %p48;
	cvt.u32.u64 	%r90, %rd41;
	sub.s32 	%r60, -22853, %r7;
	// begin inline asm
	mul.wide.u32 %rd22, %r59, %r60;
	// end inline asm
	// begin inline asm
	mad.wide.u32 %rd23, %r61, %r87, %rd22;
	// end inline asm
	{ .reg .b32 tmp; mov.b64 {tmp, %r63}, %rd23; }
	// begin inline asm
	mul.wide.u32 %rd25, %r63, %r66;
	// end inline asm
	and.b64  	%rd42, %rd23, 4294967295;
	add.s64 	%rd43, %rd25, %rd42;
	{ .reg .b32 tmp; mov.b64 {tmp, %r65}, %rd43; }
	// begin inline asm
	mul.wide.u32 %rd26, %r65, %r66;
	// end inline asm
	and.b64  	%rd44, %rd43, 4294967295;
	add.s64 	%rd45, %rd44, %rd26;
	setp.gt.u64 	%p49, %rd45, 4294944442;
	add.s64 	%rd46, %rd45, -4294944443;
	selp.b64 	%rd47, %rd46, %rd45, %p49;
	cvt.u32.u64 	%r88, %rd47;
	sub.s32 	%r71, %r90, %r88;
	setp.gt.u64 	%p50, %rd41, %rd47;
	add.s32 	%r72, %r71, -209;
	selp.b32 	%r73, %r71, %r72, %p50;
	cvt.rn.f64.u32 	%fd242, %r73;
	mul.f64 	%fd243, %fd242, 0d3DF000000D10000B;
	cvt.rn.f32.f64 	%f2, %fd243;
	cvt.f64.f32 	%fd244, %f2;
	add.f64 	%fd245, %fd244, 0dBFE0000000000000;
	add.f64 	%fd3, %fd245, %fd245;
	mul.f64 	%fd246, %fd3, %fd3;
	mov.f64 	%fd247, 0d3FF0000000000000;
	sub.f64 	%fd248, %fd247, %fd246;
	sqrt.rn.f64 	%fd4, %fd248;
	setp.eq.f64 	%p51, %fd2, 0d7FF0000000000000;
	mov.b32 	%r94, 1;
	mov.f64 	%fd347, %fd1;
	@%p51 bra 	$L__BB0_7;
	mul.f64 	%fd249, %fd2, 0d3FE45F306DC9C883;
	cvt.rni.s32.f64 	%r93, %fd249;
	cvt.rn.f64.s32 	%fd250, %r93;
	fma.rn.f64 	%fd251, %fd250, 0dBFF921FB54442D18, %fd2;
	fma.rn.f64 	%fd252, %fd250, 0dBC91A62633145C00, %fd251;
	fma.rn.f64 	%fd347, %fd250, 0dB97B839A252049C0, %fd252;
	setp.ltu.f64 	%p52, %fd2, 0d41E0000000000000;
	@%p52 bra 	$L__BB0_6;
	{ // callseq 0, 0
	.param .b64 param0;
	st.param.f64 	[param0], %fd2;
	.param .align 16 .b8 retval0[16];
	call.uni (retval0), 
	__internal_trig_reduction_slowpathd, 
	(
	param0
	);
	ld.param.f64 	%fd347, [retval0];
	ld.param.b32 	%r93, [retval0+8];
	} // callseq 0
$L__BB0_6:
	add.s32 	%r94, %r93, 1;
$L__BB0_7:
	shl.b32 	%r76, %r94, 6;
	cvt.u64.u32 	%rd48, %r76;
	and.b64  	%rd49, %rd48, 64;
	mov.u64 	%rd50, __cudart_sin_cos_coeffs;
	add.s64 	%rd51, %rd50, %rd49;
	mul.rn.f64 	%fd254, %fd347, %fd347;
	and.b32  	%r77, %r94, 1;
	setp.eq.b32 	%p54, %r77, 1;
	selp.f64 	%fd255, 0dBDA8FF8320FD8164, 0d3DE5DB65F9785EBA, %p54;
	ld.global.nc.v2.f64 	{%fd256, %fd257}, [%rd51];
	fma.rn.f64 	%fd258, %fd255, %fd254, %fd256;
	fma.rn.f64 	%fd259, %fd258, %fd254, %fd257;
	ld.global.nc.v2.f64 	{%fd260, %fd261}, [%rd51+16];
	fma.rn.f64 	%fd262, %fd259, %fd254, %fd260;
	fma.rn.f64 	%fd263, %fd262, %fd254, %fd261;
	ld.global.nc.v2.f64 	{%fd264, %fd265}, [%rd51+32];
	fma.rn.f64 	%fd266, %fd263, %fd254, %fd264;
	fma.rn.f64 	%fd267, %fd266, %fd254, %fd265;
	fma.rn.f64 	%fd268, %fd267, %fd347, %fd347;
	fma.rn.f64 	%fd269, %fd267, %fd254, 0d3FF0000000000000;
	selp.f64 	%fd270, %fd269, %fd268, %p54;
	and.b32  	%r78, %r94, 2;
	setp.eq.s32 	%p55, %r78, 0;
	mov.f64 	%fd271, 0d0000000000000000;
	sub.f64 	%fd272, %fd271, %fd270;
	selp.f64 	%fd273, %fd270, %fd272, %p55;
	mul.f64 	%fd9, %fd4, %fd273;
	mov.b32 	%r95, 0;
	mov.f64 	%fd348, %fd1;
	@%p51 bra 	$L__BB0_10;
	mul.f64 	%fd274, %fd2, 0d3FE45F306DC9C883;
	cvt.rni.s32.f64 	%r95, %fd274;
	cvt.rn.f64.s32 	%fd275, %r95;
	fma.rn.f64 	%fd276, %fd275, 0dBFF921FB54442D18, %fd2;
	fma.rn.f64 	%fd277, %fd275, 0dBC91A62633145C00, %fd276;
	fma.rn.f64 	%fd348, %fd275, 0dB97B839A252049C0, %fd277;
	setp.ltu.f64 	%p56, %fd2, 0d41E0000000000000;
	@%p56 bra 	$L__BB0_10;
	{ // callseq 1, 0
	.param .b64 param0;
	st.param.f64 	[param0], %fd2;
	.param .align 16 .b8 retval0[16];
	call.uni (retval0), 
	__internal_trig_reduction_slowpathd, 
	(
	param0
	);
	ld.param.f64 	%fd348, [retval0];
	ld.param.b32 	%r95, [retval0+8];
	} // callseq 1
$L__BB0_10:
	shl.b32 	%r80, %r95, 6;
	cvt.u64.u32 	%rd52, %r80;
	and.b64  	%rd53, %rd52, 64;
	mov.u64 	%rd54, __cudart_sin_cos_coeffs;
	add.s64 	%rd55, %rd54, %rd53;
	mul.rn.f64 	%fd279, %fd348, %fd348;
	and.b32  	%r81, %r95, 1;
	setp.eq.b32 	%p57, %r81, 1;
	selp.f64 	%fd280, 0dBDA8FF8320FD8164, 0d3DE5DB65F9785EBA, %p57;
	ld.global.nc.v2.f64 	{%fd281, %fd282}, [%rd55];
	fma.rn.f64 	%fd283, %fd280, %fd279, %fd281;
	fma.rn.f64 	%fd284, %fd283, %fd279, %fd282;
	ld.global.nc.v2.f64 	{%fd285, %fd286}, [%rd55+16];
	fma.rn.f64 	%fd287, %fd284, %fd279, %fd285;
	fma.rn.f64 	%fd288, %fd287, %fd279, %fd286;
	ld.global.nc.v2.f64 	{%fd289, %fd290}, [%rd55+32];
	fma.rn.f64 	%fd291, %fd288, %fd279, %fd289;
	fma.rn.f64 	%fd292, %fd291, %fd279, %fd290;
	fma.rn.f64 	%fd293, %fd292, %fd348, %fd348;
	fma.rn.f64 	%fd294, %fd292, %fd279, 0d3FF0000000000000;
	selp.f64 	%fd295, %fd294, %fd293, %p57;
	and.b32  	%r82, %r95, 2;
	setp.eq.s32 	%p58, %r82, 0;
	mov.f64 	%fd296, 0d0000000000000000;
	sub.f64 	%fd297, %fd296, %fd295;
	selp.f64 	%fd298, %fd295, %fd297, %p58;
	mul.f64 	%fd13, %fd4, %fd298;
	mul.f64 	%fd299, %fd9, 0d4024000000000000;
	div.rn.f64 	%fd14, %fd299, %fd13;
	mul.f64 	%fd300, %fd3, 0d4024000000000000;
	div.rn.f64 	%fd15, %fd300, %fd13;
	mul.f64 	%fd301, %fd13, 0d4028000000000000;
	fma.rn.f64 	%fd302, %fd9, 0d0000000000000000, %fd301;
	fma.rn.f64 	%fd16, %fd3, 0d0000000000000000, %fd302;
	fma.rn.f64 	%fd303, %fd16, %fd16, 0d4042000000000000;
	add.f64 	%fd304, %fd303, 0dC062000000000000;
	abs.f64 	%fd305, %fd14;
	setp.gtu.f64 	%p59, %fd305, 0d4024000000000000;
	abs.f64 	%fd306, %fd15;
	setp.gtu.f64 	%p60, %fd306, 0d4024000000000000;
	or.pred  	%p61, %p59, %p60;
	setp.leu.f64 	%p62, %fd304, 0d0000000000000000;
	or.pred  	%p63, %p61, %p62;
	@%p63 bra 	$L__BB0_3;
	ld.param.u32 	%r86, [_Z11update_gridPdliiPy_param_3];
	ld.param.u64 	%rd62, [_Z11update_gridPdliiPy_param_0];
	sqrt.rn.f64 	%fd308, %fd304;
	sub.f64 	%fd309, %fd16, %fd308;
	mul.f64 	%fd310, %fd309, %fd9;
	mov.f64 	%fd311, 0d4010000000000000;
	sub.f64 	%fd312, %fd311, %fd310;
	mul.f64 	%fd313, %fd309, %fd13;
	sub.f64 	%fd314, %fd311, %fd313;
	add.f64 	%fd315, %fd313, 0dC028000000000000;
	mul.f64 	%fd316, %fd314, %fd314;
	fma.rn.f64 	%fd317, %fd312, %fd312, %fd316;
	mul.f64 	%fd318, %fd315, %fd315;
	fma.rn.f64 	%fd319, %fd310, %fd310, %fd318;
	mul.f64 	%fd320, %fd309, %fd3;
	mov.f64 	%fd321, 0dBFF0000000000000;
	sub.f64 	%fd322, %fd321, %fd320;
	fma.rn.f64 	%fd323, %fd322, %fd322, %fd317;
	fma.rn.f64 	%fd324, %fd320, %fd320, %fd319;
	sqrt.rn.f64 	%fd325, %fd324;
	sqrt.rn.f64 	%fd326, %fd323;
	div.rn.f64 	%fd327, %fd312, %fd326;
	div.rn.f64 	%fd328, %fd310, %fd325;
	fma.rn.f64 	%fd329, %fd327, %fd328, 0d0000000000000000;
	div.rn.f64 	%fd330, %fd314, %fd326;
	div.rn.f64 	%fd331, %fd315, %fd325;
	fma.rn.f64 	%fd332, %fd330, %fd331, %fd329;
	div.rn.f64 	%fd333, %fd322, %fd326;
	div.rn.f64 	%fd334, %fd320, %fd325;
	fma.rn.f64 	%fd335, %fd333, %fd334, %fd332;
	setp.lt.f64 	%p64, %fd335, 0d0000000000000000;
	selp.f64 	%fd336, 0d0000000000000000, %fd335, %p64;
	add.f64 	%fd337, %fd14, 0d4024000000000000;
	cvt.rn.f64.s32 	%fd338, %r25;
	mul.f64 	%fd339, %fd337, %fd338;
	div.rn.f64 	%fd340, %fd339, 0d4034000000000000;
	cvt.rzi.s32.f64 	%r83, %fd340;
	add.f64 	%fd341, %fd15, 0d4024000000000000;
	mul.f64 	%fd342, %fd341, %fd338;
	div.rn.f64 	%fd343, %fd342, 0d4034000000000000;
	cvt.rzi.s32.f64 	%r84, %fd343;
	mad.lo.s32 	%r85, %r83, %r25, %r84;
	cvta.to.global.u64 	%rd56, %rd62;
	mul.wide.s32 	%rd57, %r85, 8;
	add.s64 	%rd58, %rd56, %rd57;
	ld.global.f64 	%fd344, [%rd58];
	add.f64 	%fd345, %fd336, %fd344;
	st.global.f64 	[%rd58], %fd345;
	add.s64 	%rd4, %rd63, 1;
	cvt.s64.s32 	%rd59, %r86;
	setp.lt.s64 	%p65, %rd4, %rd59;
	mad.lo.s64 	%rd60, %rd1, %rd63, %rd1;
	setp.lt.s64 	%p66, %rd60, %rd6;
	and.pred  	%p67, %p65, %p66;
	mov.u64 	%rd63, %rd4;
	@%p67 bra 	$L__BB0_2;
$L__BB0_12:
	ret;

}
.func  (.param .align 16 .b8 func_retval0[16]) __internal_trig_reduction_slowpathd(
	.param .b64 __internal_trig_reduction_slowpathd_param_0
)
{
	.local .align 8 .b8 	__local_depot1[40];
	.reg .b64 	%SP;
	.reg .b64 	%SPL;
	.reg .pred 	%p<10>;
	.reg .b32 	%r<47>;
	.reg .b64 	%rd<74>;
	.reg .b64 	%fd<5>;

	mov.u64 	%SPL, __local_depot1;
	ld.param.f64 	%fd4, [__internal_trig_reduction_slowpathd_param_0];
	add.u64 	%rd1, %SPL, 0;
	{
	.reg .b32 %temp; 
	mov.b64 	{%temp, %r1}, %fd4;
	}
	shr.u32 	%r2, %r1, 20;
	and.b32  	%r3, %r2, 2047;
	setp.eq.s32 	%p1, %r3, 2047;
	mov.b32 	%r46, 0;
	@%p1 bra 	$L__BB1_9;
	add.s32 	%r20, %r3, -1024;
	mov.b64 	%rd20, %fd4;
	shl.b64 	%rd2, %rd20, 11;
	shr.u32 	%r4, %r20, 6;
	sub.s32 	%r45, 15, %r4;
	sub.s32 	%r21, 19, %r4;
	setp.lt.u32 	%p2, %r20, 128;
	selp.b32 	%r6, 18, %r21, %p2;
	setp.ge.s32 	%p3, %r45, %r6;
	mov.b64 	%rd70, 0;
	@%p3 bra 	$L__BB1_4;
	add.s32 	%r23, %r6, %r4;
	neg.s32 	%r43, %r23;
	or.b64  	%rd3, %rd2, -9223372036854775808;
	mov.b64 	%rd70, 0;
	mov.b32 	%r42, 0;
	mov.u64 	%rd25, __cudart_i2opi_d;
	mov.u32 	%r44, %r45;
$L__BB1_3:
	.pragma "nounroll";
	mul.wide.s32 	%rd22, %r42, 8;
	add.s64 	%rd23, %rd1, %rd22;
	mul.wide.s32 	%rd24, %r44, 8;
	add.s64 	%rd26, %rd25, %rd24;
	ld.global.nc.u64 	%rd27, [%rd26];
	{
	.reg .u32 %r0, %r1, %r2, %r3, %alo, %ahi, %blo, %bhi, %clo, %chi;
	mov.b64 	{%alo,%ahi}, %rd27;
	mov.b64 	{%blo,%bhi}, %rd3;
	mov.b64 	{%clo,%chi}, %rd70;
	mad.lo.cc.u32 	%r0, %alo, %blo, %clo;
	madc.hi.cc.u32 	%r1, %alo, %blo, %chi;
	madc.hi.u32 	%r2, %alo, %bhi, 0;
	mad.lo.cc.u32 	%r1, %alo, %bhi, %r1;
	madc.hi.cc.u32 	%r2, %ahi, %blo, %r2;
	madc.hi.u32 	%r3, %ahi, %bhi, 0;
	mad.lo.cc.u32 	%r1, %ahi, %blo, %r1;
	madc.lo.cc.u32 	%r2, %ahi, %bhi, %r2;
	addc.u32 	%r3, %r3, 0;
	mov.b64 	%rd28, {%r0,%r1};
	mov.b64 	%rd70, {%r2,%r3};
	}
	st.local.u64 	[%rd23], %rd28;
	add.s32 	%r44, %r44, 1;
	add.s32 	%r43, %r43, 1;
	add.s32 	%r42, %r42, 1;
	setp.ne.s32 	%p4, %r43, -15;
	mov.u32 	%r45, %r6;
	@%p4 bra 	$L__BB1_3;
$L__BB1_4:
	cvt.s64.s32 	%rd29, %r45;
	cvt.u64.u32 	%rd30, %r4;
	add.s64 	%rd31, %rd30, %rd29;
	shl.b64 	%rd32, %rd31, 3;
	add.s64 	%rd33, %rd1, %rd32;
	st.local.u64 	[%rd33+-120], %rd70;
	and.b32  	%r15, %r2, 63;
	ld.local.u64 	%rd72, [%rd1+16];
	ld.local.u64 	%rd71, [%rd1+24];
	setp.eq.s32 	%p5, %r15, 0;
	@%p5 bra 	$L__BB1_6;
	shl.b64 	%rd34, %rd71, %r15;
	shr.u64 	%rd35, %rd72, 1;
	xor.b32  	%r24, %r15, 63;
	shr.u64 	%rd36, %rd35, %r24;
	or.b64  	%rd71, %rd34, %rd36;
	ld.local.u64 	%rd37, [%rd1+8];
	shl.b64 	%rd38, %rd72, %r15;
	shr.u64 	%rd39, %rd37, 1;
	shr.u64 	%rd40, %rd39, %r24;
	or.b64  	%rd72, %rd38, %rd40;
$L__BB1_6:
	and.b32  	%r25, %r1, -2147483648;
	shr.u64 	%rd41, %rd71, 62;
	cvt.u32.u64 	%r26, %rd41;
	mov.b64 	{%r27, %r28}, %rd71;
	mov.b64 	{%r29, %r30}, %rd72;
	shf.l.wrap.b32 	%r31, %r30, %r27, 2;
	shf.l.wrap.b32 	%r32, %r27, %r28, 2;
	mov.b64 	%rd42, {%r31, %r32};
	shl.b64 	%rd43, %rd72, 2;
	shr.u64 	%rd44, %rd42, 63;
	cvt.u32.u64 	%r33, %rd44;
	add.s32 	%r34, %r33, %r26;
	setp.eq.s32 	%p6, %r25, 0;
	neg.s32 	%r35, %r34;
	selp.b32 	%r46, %r34, %r35, %p6;
	setp.gt.s64 	%p7, %rd42, -1;
	mov.b64 	%rd45, 0;
	{
	.reg .u32 %r0, %r1, %r2, %r3, %a0, %a1, %a2, %a3, %b0, %b1, %b2, %b3;
	mov.b64 	{%a0,%a1}, %rd45;
	mov.b64 	{%a2,%a3}, %rd45;
	mov.b64 	{%b0,%b1}, %rd43;
	mov.b64 	{%b2,%b3}, %rd42;
	sub.cc.u32 	%r0, %a0, %b0;
	subc.cc.u32 	%r1, %a1, %b1;
	subc.cc.u32 	%r2, %a2, %b2;
	subc.u32 	%r3, %a3, %b3;
	mov.b64 	%rd46, {%r0,%r1};
	mov.b64 	%rd47, {%r2,%r3};
	}
	xor.b32  	%r36, %r25, -2147483648;
	selp.b64 	%rd73, %rd42, %rd47, %p7;
	selp.b64 	%rd14, %rd43, %rd46, %p7;
	selp.b32 	%r17, %r25, %r36, %p7;
	clz.b64 	%r37, %rd73;
	cvt.u64.u32 	%rd15, %r37;
	setp.eq.s32 	%p8, %r37, 0;
	@%p8 bra 	$L__BB1_8;
	cvt.u32.u64 	%r38, %rd15;
	and.b32  	%r39, %r38, 63;
	shl.b64 	%rd48, %rd73, %r39;
	shr.u64 	%rd49, %rd14, 1;
	not.b32 	%r40, %r38;
	and.b32  	%r41, %r40, 63;
	shr.u64 	%rd50, %rd49, %r41;
	or.b64  	%rd73, %rd48, %rd50;
$L__BB1_8:
	mov.b64 	%rd51, -3958705157555305931;
	{
	.reg .u32 %r0, %r1, %r2, %r3, %alo, %ahi, %blo, %bhi;
	mov.b64 	{%alo,%ahi}, %rd73;
	mov.b64 	{%blo,%bhi}, %rd51;
	mul.lo.u32 	%r0, %alo, %blo;
	mul.hi.u32 	%r1, %alo, %blo;
	mad.lo.cc.u32 	%r1, %alo, %bhi, %r1;
	madc.hi.u32 	%r2, %alo, %bhi, 0;
	mad.lo.cc.u32 	%r1, %ahi, %blo, %r1;
	madc.hi.cc.u32 	%r2, %ahi, %blo, %r2;
	madc.hi.u32 	%r3, %ahi, %bhi, 0;
	mad.lo.cc.u32 	%r2, %ahi, %bhi, %r2;
	addc.u32 	%r3, %r3, 0;
	mov.b64 	%rd52, {%r0,%r1};
	mov.b64 	%rd53, {%r2,%r3};
	}
	setp.gt.s64 	%p9, %rd53, 0;
	{
	.reg .u32 %r0, %r1, %r2, %r3, %a0, %a1, %a2, %a3, %b0, %b1, %b2, %b3;
	mov.b64 	{%a0,%a1}, %rd52;
	mov.b64 	{%a2,%a3}, %rd53;
	mov.b64 	{%b0,%b1}, %rd52;
	mov.b64 	{%b2,%b3}, %rd53;
	add.cc.u32 	%r0, %a0, %b0;
	addc.cc.u32 	%r1, %a1, %b1;
	addc.cc.u32 	%r2, %a2, %b2;
	addc.u32 	%r3, %a3, %b3;
	mov.b64 	%rd54, {%r0,%r1};
	mov.b64 	%rd55, {%r2,%r3};
	}
	selp.b64 	%rd56, %rd55, %rd53, %p9;
	selp.s64 	%rd57, -1, 0, %p9;
	sub.s64 	%rd58, %rd57, %rd15;
	cvt.u64.u32 	%rd59, %r17;
	shl.b64 	%rd60, %rd59, 32;
	add.s64 	%rd61, %rd56, 1;
	shr.u64 	%rd62, %rd61, 10;
	add.s64 	%rd63, %rd62, 1;
	shr.u64 	%rd64, %rd63, 1;
	shl.b64 	%rd65, %rd58, 52;
	add.s64 	%rd66, %rd65, %rd64;
	add.s64 	%rd67, %rd66, 4602678819172646912;
	or.b64  	%rd68, %rd67, %rd60;
	mov.b64 	%fd4, %rd68;
$L__BB1_9:
	st.param.f64 	[func_retval0], %fd4;
	st.param.b32 	[func_retval0+8], %r46;
	ret;

}


// ===== COMPILED SASS (sm_100) =====

	.target	sm_100

	.elftype	@"ET_EXEC"


//--------------------- .note.nv.tkinfo           --------------------------
	.section	.note.nv.tkinfo,"",@"SHT_NOTE"
	.sectionflags	@"SHF_NOTE_NV_TKINFO"
	.tkinfo
        /*0018*/ 	.word	0x00000002
        /*0030*/ 	.string	""
        /*0030*/ 	.string	"ptxas"
        /*0030*/ 	.string	"Cuda compilation tools, release 13.0, V13.0.88"
        /*0030*/ 	.string	"Build cuda_13.0.r13.0/compiler.36424714_0"
        /*0030*/ 	.string	"-arch sm_100 -m 64 "



//--------------------- .note.nv.cuinfo           --------------------------
	.section	.note.nv.cuinfo,"",@"SHT_NOTE"
	.sectionflags	@"SHF_NOTE_NV_CUINFO"
        /*0018*/ 	.short	0x0002
        /*001a*/ 	.short	0x0064
        /*001c*/ 	.short	0x0082
	.zero		2


//--------------------- .nv.info                  --------------------------
	.section	.nv.info,"",@"SHT_CUDA_INFO"
	.align	4


	//----- nvinfo : EIATTR_REGCOUNT
	.align		4
        /*0000*/ 	.byte	0x04, 0x2f
        /*0002*/ 	.short	(.L_12 - .L_11)
	.align		4
.L_11:
        /*0004*/ 	.word	index@(_Z11update_gridPdliiPy)
        /*0008*/ 	.word	0x00000030


	//----- nvinfo : EIATTR_FRAME_SIZE
	.align		4
.L_12:
        /*000c*/ 	.byte	0x04, 0x11
        /*000e*/ 	.short	(.L_14 - .L_13)
	.align		4
.L_13:
        /*0010*/ 	.word	index@($_Z11update_gridPdliiPy$__internal_trig_reduction_slowpathd)
        /*0014*/ 	.word	0x00000028


	//----- nvinfo : EIATTR_FRAME_SIZE
	.align		4
.L_14:
        /*0018*/ 	.byte	0x04, 0x11
        /*001a*/ 	.short	(.L_16 - .L_15)
	.align		4
.L_15:
        /*001c*/ 	.word	index@($__internal_1_$__cuda_sm20_dsqrt_rn_f64_mediumpath_v1)
        /*0020*/ 	.word	0x00000028


	//----- nvinfo : EIATTR_FRAME_SIZE
	.align		4
.L_16:
        /*0024*/ 	.byte	0x04, 0x11
        /*0026*/ 	.short	(.L_18 - .L_17)
	.align		4
.L_17:
        /*0028*/ 	.word	index@($__internal_0_$__cuda_sm20_div_rn_f64_full)
        /*002c*/ 	.word	0x00000028


	//----- nvinfo : EIATTR_FRAME_SIZE
	.align		4
.L_18:
        /*0030*/ 	.byte	0x04, 0x11
        /*0032*/ 	.short	(.L_20 - .L_19)
	.align		4
.L_19:
        /*0034*/ 	.word	index@(_Z11update_gridPdliiPy)
        /*0038*/ 	.word	0x00000028


	//----- nvinfo : EIATTR_MIN_STACK_SIZE
	.align		4
.L_20:
        /*003c*/ 	.byte	0x04, 0x12
        /*003e*/ 	.short	(.L_22 - .L_21)
	.align		4
.L_21:
        /*0040*/ 	.word	index@(_Z11update_gridPdliiPy)
        /*0044*/ 	.word	0x00000028
.L_22:


//--------------------- .nv.compat                --------------------------
	.section	.nv.compat,"",@"SHT_CUDA_COMPAT_INFO"
	.align	4
        /*0000*/ 	.byte	0x02, 0x09, 0x00, 0x00, 0x02, 0x02, 0x01, 0x00, 0x02, 0x05, 0x05, 0x00, 0x03, 0x07, 0x01, 0x01
        /*0010*/ 	.byte	0x02, 0x03, 0x00, 0x00, 0x02, 0x06, 0x01, 0x00, 0x04, 0x0b, 0x08, 0x00, 0x01, 0x00, 0x00, 0x00
        /*0020*/ 	.byte	0x00, 0x00, 0x00, 0x00


//--------------------- .nv.info._Z11update_gridPdliiPy --------------------------
	.section	.nv.info._Z11update_gridPdliiPy,"",@"SHT_CUDA_INFO"
	.sectionflags	@""
	.align	4


	//----- nvinfo : EIATTR_CUDA_API_VERSION
	.align		4
        /*0000*/ 	.byte	0x04, 0x37
        /*0002*/ 	.short	(.L_24 - .L_23)
.L_23:
        /*0004*/ 	.word	0x00000082


	//----- nvinfo : EIATTR_KPARAM_INFO
	.align		4
.L_24:
        /*0008*/ 	.byte	0x04, 0x17
        /*000a*/ 	.short	(.L_26 - .L_25)
.L_25:
        /*000c*/ 	.word	0x00000000
        /*0010*/ 	.short	0x0004
        /*0012*/ 	.short	0x0018
        /*0014*/ 	.byte	0x00, 0xf5, 0x21, 0x00


	//----- nvinfo : EIATTR_KPARAM_INFO
	.align		4
.L_26:
        /*0018*/ 	.byte	0x04, 0x17
        /*001a*/ 	.short	(.L_28 - .L_27)
.L_27:
        /*001c*/ 	.word	0x00000000
        /*0020*/ 	.short	0x0003
        /*0022*/ 	.short	0x0014
        /*0024*/ 	.byte	0x00, 0xf0, 0x11, 0x00


	//----- nvinfo : EIATTR_KPARAM_INFO
	.align		4
.L_28:
        /*0028*/ 	.byte	0x04, 0x17
        /*002a*/ 	.short	(.L_30 - .L_29)
.L_29:
        /*002c*/ 	.word	0x00000000
        /*0030*/ 	.short	0x0002
        /*0032*/ 	.short	0x0010
        /*0034*/ 	.byte	0x00, 0xf0, 0x11, 0x00


	//----- nvinfo : EIATTR_KPARAM_INFO
	.align		4
.L_30:
        /*0038*/ 	.byte	0x04, 0x17
        /*003a*/ 	.short	(.L_32 - .L_31)
.L_31:
        /*003c*/ 	.word	0x00000000
        /*0040*/ 	.short	0x0001
        /*0042*/ 	.short	0x0008
        /*0044*/ 	.byte	0x00, 0xf0, 0x21, 0x00


	//----- nvinfo : EIATTR_KPARAM_INFO
	.align		4
.L_32:
        /*0048*/ 	.byte	0x04, 0x17
        /*004a*/ 	.short	(.L_34 - .L_33)
.L_33:
        /*004c*/ 	.word	0x00000000
        /*0050*/ 	.short	0x0000
        /*0052*/ 	.short	0x0000
        /*0054*/ 	.byte	0x00, 0xf5, 0x21, 0x00


	//----- nvinfo : EIATTR_SPARSE_MMA_MASK
	.align		4
.L_34:
        /*0058*/ 	.byte	0x03, 0x50
        /*005a*/ 	.short	0x0000


	//----- nvinfo : EIATTR_MAXREG_COUNT
	.align		4
        /*005c*/ 	.byte	0x03, 0x1b
        /*005e*/ 	.short	0x00ff


	//----- nvinfo : EIATTR_MERCURY_ISA_VERSION
	.align		4
        /*0060*/ 	.byte	0x03, 0x5f
        /*0062*/ 	.short	0x0101


	//----- nvinfo : EIATTR_INT_WARP_WIDE_INSTR_OFFSETS
	.align		4
        /*0064*/ 	.byte	0x04, 0x31
        /*0066*/ 	.short	(.L_36 - .L_35)


	//   ....[0]....
.L_35:
        /*0068*/ 	.word	0x00004430


	//----- nvinfo : EIATTR_VRC_CTA_INIT_COUNT
	.align		4
.L_36:
        /*006c*/ 	.byte	0x02, 0x4a
	.zero		1
	.zero		1


	//----- nvinfo : EIATTR_EXIT_INSTR_OFFSETS
	.align		4
        /*0070*/ 	.byte	0x04, 0x1c
        /*0072*/ 	.short	(.L_38 - .L_37)


	//   ....[0]....
.L_37:
        /*0074*/ 	.word	0x000000b0


	//   ....[1]....
        /*0078*/ 	.word	0x00006a30


	//----- nvinfo : EIATTR_CRS_STACK_SIZE
	.align		4
.L_38:
        /*007c*/ 	.byte	0x04, 0x1e
        /*007e*/ 	.short	(.L_40 - .L_39)
.L_39:
        /*0080*/ 	.word	0x00000000


	//----- nvinfo : EIATTR_CBANK_PARAM_SIZE
	.align		4
.L_40:
        /*0084*/ 	.byte	0x03, 0x19
        /*0086*/ 	.short	0x0020


	//----- nvinfo : EIATTR_PARAM_CBANK
	.align		4
        /*0088*/ 	.byte	0x04, 0x0a
        /*008a*/ 	.short	(.L_42 - .L_41)
	.align		4
.L_41:
        /*008c*/ 	.word	index@(.nv.constant0._Z11update_gridPdliiPy)
        /*0090*/ 	.short	0x0380
        /*0092*/ 	.short	0x0020


	//----- nvinfo : EIATTR_SW_WAR
	.align		4
.L_42:
        /*0094*/ 	.byte	0x04, 0x36
        /*0096*/ 	.short	(.L_44 - .L_43)
.L_43:
        /*0098*/ 	.word	0x00000008
.L_44:


//--------------------- .nv.callgraph             --------------------------
	.section	.nv.callgraph,"",@"SHT_CUDA_CALLGRAPH"
	.align	4
	.sectionentsize	8
	.align		4
        /*0000*/ 	.word	0x00000000
	.align		4
        /*0004*/ 	.word	0xffffffff
	.align		4
        /*0008*/ 	.word	0x00000000
	.align		4
        /*000c*/ 	.word	0xfffffffe
	.align		4
        /*0010*/ 	.word	0x00000000
	.align		4
        /*0014*/ 	.word	0xfffffffd
	.align		4
        /*0018*/ 	.word	0x00000000
	.align		4
        /*001c*/ 	.word	0xfffffffc


//--------------------- .nv.constant4             --------------------------
	.section	.nv.constant4,"a",@progbits
	.align	8
	.align		8
.nv.constant4:
        /*0000*/ 	.dword	precalc_xorwow_matrix
	.align		8
        /*0008*/ 	.dword	precalc_xorwow_offset_matrix
	.align		8
        /*0010*/ 	.dword	mrg32k3aM1
	.align		8
        /*0018*/ 	.dword	mrg32k3aM2
	.align		8
        /*0020*/ 	.dword	mrg32k3aM1SubSeq
	.align		8
        /*0028*/ 	.dword	mrg32k3aM2SubSeq
	.align		8
        /*0030*/ 	.dword	mrg32k3aM1Seq
	.align		8
        /*0038*/ 	.dword	mrg32k3aM2Seq
	.align		8
        /*0040*/ 	.dword	__cudart_i2opi_d
	.align		8
        /*0048*/ 	.dword	__cudart_sin_cos_coeffs


//--------------------- .nv.constant3             --------------------------
	.section	.nv.constant3,"a",@progbits
	.align	8
.nv.constant3:
	.type		__cr_lgamma_table,@object
	.size		__cr_lgamma_table,(.L_8 - __cr_lgamma_table)
__cr_lgamma_table:
        /*0000*/ 	.byte	0x00, 0x00, 0x00, 0x00, 0x00, 0x00, 0x00, 0x00, 0x00, 0x00, 0x00, 0x00, 0x00, 0x00, 0x00, 0x00
        /*0010*/ 	.byte	0xef, 0x39, 0xfa, 0xfe, 0x42, 0x2e, 0xe6, 0x3f, 0x02, 0x20, 0x2a, 0xfa, 0x0b, 0xab, 0xfc, 0x3f
        /*0020*/ 	.byte	0xf9, 0x2c, 0x92, 0x7c, 0xa7, 0x6c, 0x09, 0x40, 0xc9, 0x79, 0x44, 0x3c, 0x64, 0x26, 0x13, 0x40
        /*0030*/ 	.byte	0xca, 0x01, 0xcf, 0x3a, 0x27, 0x51, 0x1a, 0x40, 0x30, 0xcc, 0x2d, 0xf3, 0xe1, 0x0c, 0x21, 0x40
        /*0040*/ 	.byte	0x0d, 0xb7, 0xfc, 0x82, 0x8e, 0x35, 0x25, 0x40
.L_8:


//--------------------- .text._Z11update_gridPdliiPy --------------------------
	.section	.text._Z11update_gridPdliiPy,"ax",@progbits
	.align	128
        .global         _Z11update_gridPdliiPy
        .type           _Z11update_gridPdliiPy,@function
        .size           _Z11update_gridPdliiPy,(.L_x_116 - _Z11update_gridPdliiPy)
        .other          _Z11update_gridPdliiPy,@"STO_CUDA_ENTRY STV_DEFAULT"
_Z11update_gridPdliiPy:
.text._Z11update_gridPdliiPy:
[----:B------:R-:W0:Y:S08]  /*0000*/  LDC R1, c[0x0][0x37c] ;  /* 0x0000df00ff017b82 */ /* 0x000e300000000800 */
[----:B------:R-:W1:Y:S01]  /*0010*/  LDC.64 R2, c[0x0][0x388] ;  /* 0x0000e200ff027b82 */ /* 0x000e620000000a00 */
[----:B------:R-:W2:Y:S01]  /*0020*/  S2R R0, SR_TID.X ;  /* 0x0000000000007919 */ /* 0x000ea20000002100 */
[----:B0-----:R-:W-:-:S06]  /*0030*/  VIADD R1, R1, 0xffffffd8 ;  /* 0xffffffd801017836 */ /* 0x001fcc0000000000 */
[----:B------:R-:W0:Y:S08]  /*0040*/  LDC R4, c[0x0][0x394] ;  /* 0x0000e500ff047b82 */ /* 0x000e300000000800 */
[----:B------:R-:W2:Y:S08]  /*0050*/  S2UR UR4, SR_CTAID.X ;  /* 0x00000000000479c3 */ /* 0x000eb00000002500 */
[----:B------:R-:W2:Y:S01]  /*0060*/  LDC R11, c[0x0][0x360] ;  /* 0x0000d800ff0b7b82 */ /* 0x000ea20000000800 */
[----:B-1----:R-:W-:-:S04]  /*0070*/  ISETP.GE.U32.AND P0, PT, R2, 0x1, PT ;  /* 0x000000010200780c */ /* 0x002fc80003f06070 */
[----:B------:R-:W-:-:S04]  /*0080*/  ISETP.GE.AND.EX P0, PT, R3, RZ, PT, P0 ;  /* 0x000000ff0300720c */ /* 0x000fc80003f06300 */
[----:B0-----:R-:W-:Y:S01]  /*0090*/  ISETP.LT.OR P0, PT, R4, 0x1, !P0 ;  /* 0x000000010400780c */ /* 0x001fe20004701670 */
[----:B--2---:R-:W-:-:S12]  /*00a0*/  IMAD R11, R11, UR4, R0 ;  /* 0x000000040b0b7c24 */ /* 0x004fd8000f8e0200 */
[----:B------:R-:W-:Y:S05]  /*00b0*/  @P0 EXIT ;  /* 0x000000000000094d */ /* 0x000fea0003800000 */
[----:B------:R-:W0:Y:S01]  /*00c0*/  MUFU.RCP64H R5, 4.29496524800000000000e+09 ;  /* 0x41efffff00057908 */ /* 0x000e220000001800 */
[----:B------:R-:W-:Y:S01]  /*00d0*/  IMAD R0, R11, 0xd5b, RZ ;  /* 0x00000d5b0b007824 */ /* 0x000fe200078e02ff */
[----:B------:R-:W-:Y:S01]  /*00e0*/  BSSY.RECONVERGENT B1, `(.L_x_0) ;  /* 0x000001d000017945 */ /* 0x000fe20003800200 */
[----:B------:R-:W-:Y:S02]  /*00f0*/  IMAD.MOV.U32 R14, RZ, RZ, -0x1a200000 ;  /* 0xe5e00000ff0e7424 */ /* 0x000fe400078e00ff */
[----:B------:R-:W-:Y:S01]  /*0100*/  IMAD.MOV.U32 R15, RZ, RZ, 0x41efffff ;  /* 0x41efffffff0f7424 */ /* 0x000fe200078e00ff */
[----:B------:R-:W-:Y:S01]  /*0110*/  LOP3.LUT R0, R0, 0x55555555, RZ, 0x3c, !PT ;  /* 0x5555555500007812 */ /* 0x000fe200078e3cff */
[----:B------:R-:W-:-:S03]  /*0120*/  IMAD.MOV.U32 R4, RZ, RZ, 0x1 ;  /* 0x00000001ff047424 */ /* 0x000fc600078e00ff */
[----:B------:R-:W1:Y:S03]  /*0130*/  I2F.F64.U32 R2, R0 ;  /* 0x0000000000027312 */ /* 0x000e660000201800 */
[----:B0-----:R-:W-:-:S08]  /*0140*/  DFMA R6, R4, -R14, 1 ;  /* 0x3ff000000406742b */ /* 0x001fd0000000080e */
[----:B------:R-:W-:Y:S02]  /*0150*/  DFMA R8, R6, R6, R6 ;  /* 0x000000060608722b */ /* 0x000fe40000000006 */
[----:B-1----:R-:W-:-:S06]  /*0160*/  DMUL R6, R2, 7.62939453125e-06 ;  /* 0x3ee0000002067828 */ /* 0x002fcc0000000000 */
[----:B------:R-:W-:-:S04]  /*0170*/  DFMA R8, R4, R8, R4 ;  /* 0x000000080408722b */ /* 0x000fc80000000004 */
[----:B------:R-:W0:Y:S04]  /*0180*/  FRND.F64.FLOOR R6, R6 ;  /* 0x0000000600067313 */ /* 0x000e280000305800 */
[----:B------:R-:W-:-:S08]  /*0190*/  DFMA R12, R8, -R14, 1 ;  /* 0x3ff00000080c742b */ /* 0x000fd0000000080e */
[----:B------:R-:W-:Y:S02]  /*01a0*/  DFMA R12, R8, R12, R8 ;  /* 0x0000000c080c722b */ /* 0x000fe40000000008 */
[C---:B0-----:R-:W-:Y:S02]  /*01b0*/  DMUL R4, R6.reuse, 12345 ;  /* 0x40c81c8006047828 */ /* 0x041fe40000000000 */
[----:B------:R-:W-:-:S06]  /*01c0*/  DFMA R2, R6, -131072, R2 ;  /* 0xc10000000602782b */ /* 0x000fcc0000000002 */
[----:B------:R-:W-:Y:S02]  /*01d0*/  DMUL R18, R4, R12 ;  /* 0x0000000c04127228 */ /* 0x000fe40000000000 */
[----:B------:R-:W-:-:S06]  /*01e0*/  FSETP.GEU.AND P1, PT, |R5|, 6.5827683646048100446e-37, PT ;  /* 0x036000000500780b */ /* 0x000fcc0003f2e200 */
[----:B------:R-:W-:-:S08]  /*01f0*/  DFMA R8, R18, -R14, R4 ;  /* 0x8000000e1208722b */ /* 0x000fd00000000004 */
[----:B------:R-:W-:-:S10]  /*0200*/  DFMA R18, R12, R8, R18 ;  /* 0x000000080c12722b */ /* 0x000fd40000000012 */
[----:B------:R-:W-:-:S05]  /*0210*/  FFMA R0, RZ, 29.999998092651367188, R19 ;  /* 0x41efffffff007823 */ /* 0x000fca0000000013 */
[----:B------:R-:W-:-:S13]  /*0220*/  FSETP.GT.AND P0, PT, |R0|, 1.469367938527859385e-39, PT ;  /* 0x001000000000780b */ /* 0x000fda0003f04200 */
[----:B------:R-:W-:Y:S05]  /*0230*/  @P0 BRA P1, `(.L_x_1) ;  /* 0x00000000001c0947 */ /* 0x000fea0000800000 */
[----:B------:R-:W-:Y:S01]  /*0240*/  IMAD.MOV.U32 R26, RZ, RZ, R4 ;  /* 0x000000ffff1a7224 */ /* 0x000fe200078e0004 */
[----:B------:R-:W-:Y:S01]  /*0250*/  MOV R17, 0xe5e00000 ;  /* 0xe5e0000000117802 */ /* 0x000fe20000000f00 */
[----:B------:R-:W-:Y:S01]  /*0260*/  IMAD.MOV.U32 R19, RZ, RZ, R5 ;  /* 0x000000ffff137224 */ /* 0x000fe200078e0005 */
[----:B------:R-:W-:Y:S01]  /*0270*/  MOV R16, 0x2a0 ;  /* 0x000002a000107802 */ /* 0x000fe20000000f00 */
[----:B------:R-:W-:-:S07]  /*0280*/  IMAD.MOV.U32 R18, RZ, RZ, 0x41efffff ;  /* 0x41efffffff127424 */ /* 0x000fce00078e00ff */
[----:B------:R-:W-:Y:S05]  /*0290*/  CALL.REL.NOINC `($__internal_0_$__cuda_sm20_div_rn_f64_full) ;  /* 0x0000006400e87944 */ /* 0x000fea0003c00000 */
[----:B------:R-:W-:-:S07]  /*02a0*/  IMAD.MOV.U32 R19, RZ, RZ, R17 ;  /* 0x000000ffff137224 */ /* 0x000fce00078e0011 */
.L_x_1:
[----:B------:R-:W-:Y:S05]  /*02b0*/  BSYNC.RECONVERGENT B1 ;  /* 0x0000000000017941 */ /* 0x000fea0003800200 */
.L_x_0:
[----:B------:R-:W0:Y:S01]  /*02c0*/  MUFU.RCP64H R7, 4.29496524800000000000e+09 ;  /* 0x41efffff00077908 */ /* 0x000e220000001800 */
[----:B------:R-:W-:Y:S01]  /*02d0*/  IMAD.MOV.U32 R8, RZ, RZ, -0x1a200000 ;  /* 0xe5e00000ff087424 */ /* 0x000fe200078e00ff */
[----:B------:R-:W-:Y:S01]  /*02e0*/  DMUL R2, R2, 12345 ;  /* 0x40c81c8002027828 */ /* 0x000fe20000000000 */
[----:B------:R-:W-:Y:S01]  /*02f0*/  IMAD.MOV.U32 R9, RZ, RZ, 0x41efffff ;  /* 0x41efffffff097424 */ /* 0x000fe200078e00ff */
[----:B------:R-:W-:Y:S01]  /*0300*/  UMOV UR4, 0xe5e00000 ;  /* 0xe5e0000000047882 */ /* 0x000fe20000000000 */
[----:B------:R-:W-:Y:S01]  /*0310*/  IMAD.MOV.U32 R6, RZ, RZ, 0x1 ;  /* 0x00000001ff067424 */ /* 0x000fe200078e00ff */
[----:B------:R-:W-:Y:S01]  /*0320*/  UMOV UR5, 0x41efffff ;  /* 0x41efffff00057882 */ /* 0x000fe20000000000 */
[----:B------:R-:W-:Y:S01]  /*0330*/  BSSY.RECONVERGENT B1, `(.L_x_2) ;  /* 0x000001a000017945 */ /* 0x000fe20003800200 */
[----:B------:R-:W1:Y:S04]  /*0340*/  FRND.F64.FLOOR R18, R18 ;  /* 0x0000001200127313 */ /* 0x000e680000305800 */
[----:B------:R-:W-:Y:S01]  /*0350*/  FSETP.GEU.AND P2, PT, |R3|, 6.5827683646048100446e-37, PT ;  /* 0x036000000300780b */ /* 0x000fe20003f4e200 */
[----:B0-----:R-:W-:-:S08]  /*0360*/  DFMA R12, R6, -R8, 1 ;  /* 0x3ff00000060c742b */ /* 0x001fd00000000808 */
[----:B------:R-:W-:-:S08]  /*0370*/  DFMA R12, R12, R12, R12 ;  /* 0x0000000c0c0c722b */ /* 0x000fd0000000000c */
[----:B------:R-:W-:-:S08]  /*0380*/  DFMA R12, R6, R12, R6 ;  /* 0x0000000c060c722b */ /* 0x000fd00000000006 */
[----:B------:R-:W-:-:S08]  /*0390*/  DFMA R6, R12, -R8, 1 ;  /* 0x3ff000000c06742b */ /* 0x000fd00000000808 */
[----:B------:R-:W-:-:S08]  /*03a0*/  DFMA R12, R12, R6, R12 ;  /* 0x000000060c0c722b */ /* 0x000fd0000000000c */
[----:B------:R-:W-:-:S08]  /*03b0*/  DMUL R16, R12, R2 ;  /* 0x000000020c107228 */ /* 0x000fd00000000000 */
[----:B------:R-:W-:-:S08]  /*03c0*/  DFMA R6, R16, -R8, R2 ;  /* 0x800000081006722b */ /* 0x000fd00000000002 */
[----:B------:R-:W-:Y:S02]  /*03d0*/  DFMA R16, R12, R6, R16 ;  /* 0x000000060c10722b */ /* 0x000fe40000000010 */
[----:B-1----:R-:W-:-:S08]  /*03e0*/  DFMA R6, R18, -R8, R4 ;  /* 0x800000081206722b */ /* 0x002fd00000000004 */
[----:B------:R-:W-:Y:S01]  /*03f0*/  FFMA R0, RZ, 29.999998092651367188, R17 ;  /* 0x41efffffff007823 */ /* 0x000fe20000000011 */
[C---:B------:R-:W-:Y:S02]  /*0400*/  DADD R8, R6.reuse, UR4 ;  /* 0x0000000406087e29 */ /* 0x040fe40008000000 */
[----:B------:R-:W-:Y:S02]  /*0410*/  DSETP.GEU.AND P0, PT, R6, RZ, PT ;  /* 0x000000ff0600722a */ /* 0x000fe40003f0e000 */
[----:B------:R-:W-:-:S06]  /*0420*/  FSETP.GT.AND P1, PT, |R0|, 1.469367938527859385e-39, PT ;  /* 0x001000000000780b */ /* 0x000fcc0003f24200 */
[----:B------:R-:W-:Y:S02]  /*0430*/  FSEL R6, R8, R6, !P0 ;  /* 0x0000000608067208 */ /* 0x000fe40004000000 */
[----:B------:R-:W-:-:S05]  /*0440*/  FSEL R7, R9, R7, !P0 ;  /* 0x0000000709077208 */ /* 0x000fca0004000000 */
[----:B------:R-:W-:Y:S05]  /*0450*/  @P1 BRA P2, `(.L_x_3) ;  /* 0x00000000001c1947 */ /* 0x000fea0001000000 */
[----:B------:R-:W-:Y:S01]  /*0460*/  IMAD.MOV.U32 R26, RZ, RZ, R2 ;  /* 0x000000ffff1a7224 */ /* 0x000fe200078e0002 */
[----:B------:R-:W-:Y:S01]  /*0470*/  MOV R19, R3 ;  /* 0x0000000300137202 */ /* 0x000fe20000000f00 */
[----:B------:R-:W-:Y:S01]  /*0480*/  IMAD.MOV.U32 R17, RZ, RZ, -0x1a200000 ;  /* 0xe5e00000ff117424 */ /* 0x000fe200078e00ff */
[----:B------:R-:W-:Y:S01]  /*0490*/  MOV R16, 0x4c0 ;  /* 0x000004c000107802 */ /* 0x000fe20000000f00 */
[----:B------:R-:W-:-:S07]  /*04a0*/  IMAD.MOV.U32 R18, RZ, RZ, 0x41efffff ;  /* 0x41efffffff127424 */ /* 0x000fce00078e00ff */
[----:B------:R-:W-:Y:S05]  /*04b0*/  CALL.REL.NOINC `($__internal_0_$__cuda_sm20_div_rn_f64_full) ;  /* 0x0000006400607944 */ /* 0x000fea0003c00000 */
[----:B------:R-:W-:-:S07]  /*04c0*/  IMAD.MOV.U32 R16, RZ, RZ, R18 ;  /* 0x000000ffff107224 */ /* 0x000fce00078e0012 */
.L_x_3:
[----:B------:R-:W-:Y:S05]  /*04d0*/  BSYNC.RECONVERGENT B1 ;  /* 0x0000000000017941 */ /* 0x000fea0003800200 */
.L_x_2:
[----:B------:R-:W0:Y:S01]  /*04e0*/  MUFU.RCP64H R19, 4.29496524800000000000e+09 ;  /* 0x41efffff00137908 */ /* 0x000e220000001800 */
[----:B------:R-:W-:Y:S01]  /*04f0*/  IMAD.MOV.U32 R14, RZ, RZ, -0x1a200000 ;  /* 0xe5e00000ff0e7424 */ /* 0x000fe200078e00ff */
[----:B------:R-:W-:Y:S01]  /*0500*/  UMOV UR4, 0xe5e00000 ;  /* 0xe5e0000000047882 */ /* 0x000fe20000000000 */
[----:B------:R-:W-:Y:S01]  /*0510*/  IMAD.MOV.U32 R15, RZ, RZ, 0x41efffff ;  /* 0x41efffffff0f7424 */ /* 0x000fe200078e00ff */
[----:B------:R-:W-:Y:S01]  /*0520*/  UMOV UR5, 0x41efffff ;  /* 0x41efffff00057882 */ /* 0x000fe20000000000 */
[----:B------:R-:W-:Y:S01]  /*0530*/  IMAD.MOV.U32 R18, RZ, RZ, 0x1 ;  /* 0x00000001ff127424 */ /* 0x000fe200078e00ff */
[----:B------:R-:W-:Y:S02]  /*0540*/  BSSY.RECONVERGENT B1, `(.L_x_4) ;  /* 0x000001b000017945 */ /* 0x000fe40003800200 */
[----:B------:R-:W1:Y:S03]  /*0550*/  FRND.F64.FLOOR R16, R16 ;  /* 0x0000001000107313 */ /* 0x000e660000305800 */
[----:B0-----:R-:W-:-:S02]  /*0560*/  DFMA R12, R18, -R14, 1 ;  /* 0x3ff00000120c742b */ /* 0x001fc4000000080e */
[----:B-1----:R-:W-:-:S06]  /*0570*/  DFMA R8, R16, -R14, R2 ;  /* 0x8000000e1008722b */ /* 0x002fcc0000000002 */
[----:B------:R-:W-:Y:S02]  /*0580*/  DFMA R20, R12, R12, R12 ;  /* 0x0000000c0c14722b */ /* 0x000fe4000000000c */
[----:B------:R-:W-:-:S06]  /*0590*/  DADD R12, R8, UR4 ;  /* 0x00000004080c7e29 */ /* 0x000fcc0008000000 */
[----:B------:R-:W-:Y:S02]  /*05a0*/  DFMA R20, R18, R20, R18 ;  /* 0x000000141214722b */ /* 0x000fe40000000012 */
[----:B------:R-:W-:-:S06]  /*05b0*/  DSETP.GEU.AND P0, PT, R8, RZ, PT ;  /* 0x000000ff0800722a */ /* 0x000fcc0003f0e000 */
[----:B------:R-:W-:Y:S01]  /*05c0*/  DFMA R16, R20, -R14, 1 ;  /* 0x3ff000001410742b */ /* 0x000fe2000000080e */
[----:B------:R-:W-:Y:S02]  /*05d0*/  FSEL R8, R12, R8, !P0 ;  /* 0x000000080c087208 */ /* 0x000fe40004000000 */
[----:B------:R-:W-:-:S05]  /*05e0*/  FSEL R9, R13, R9, !P0 ;  /* 0x000000090d097208 */ /* 0x000fca0004000000 */
[----:B------:R-:W-:Y:S02]  /*05f0*/  DFMA R16, R20, R16, R20 ;  /* 0x000000101410722b */ /* 0x000fe40000000014 */
[----:B------:R-:W-:-:S08]  /*0600*/  DFMA R6, R6, 131072, R8 ;  /* 0x410000000606782b */ /* 0x000fd00000000008 */
[----:B------:R-:W-:Y:S02]  /*0610*/  DMUL R18, R16, R6 ;  /* 0x0000000610127228 */ /* 0x000fe40000000000 */
[----:B------:R-:W-:-:S06]  /*0620*/  FSETP.GEU.AND P1, PT, |R7|, 6.5827683646048100446e-37, PT ;  /* 0x036000000700780b */ /* 0x000fcc0003f2e200 */
[----:B------:R-:W-:-:S08]  /*0630*/  DFMA R8, R18, -R14, R6 ;  /* 0x8000000e1208722b */ /* 0x000fd00000000006 */
[----:B------:R-:W-:-:S10]  /*0640*/  DFMA R18, R16, R8, R18 ;  /* 0x000000081012722b */ /* 0x000fd40000000012 */
[----:B------:R-:W-:-:S05]  /*0650*/  FFMA R0, RZ, 29.999998092651367188, R19 ;  /* 0x41efffffff007823 */ /* 0x000fca0000000013 */
[----:B------:R-:W-:-:S13]  /*0660*/  FSETP.GT.AND P0, PT, |R0|, 1.469367938527859385e-39, PT ;  /* 0x001000000000780b */ /* 0x000fda0003f04200 */
[----:B------:R-:W-:Y:S05]  /*0670*/  @P0 BRA P1, `(.L_x_5) ;  /* 0x00000000001c0947 */ /* 0x000fea0000800000 */
[----:B------:R-:W-:Y:S01]  /*0680*/  MOV R26, R6 ;  /* 0x00000006001a7202 */ /* 0x000fe20000000f00 */
[----:B------:R-:W-:Y:S01]  /*0690*/  IMAD.MOV.U32 R19, RZ, RZ, R7 ;  /* 0x000000ffff137224 */ /* 0x000fe200078e0007 */
[----:B------:R-:W-:Y:S01]  /*06a0*/  MOV R16, 0x6e0 ;  /* 0x000006e000107802 */ /* 0x000fe20000000f00 */
[----:B------:R-:W-:Y:S02]  /*06b0*/  IMAD.MOV.U32 R17, RZ, RZ, -0x1a200000 ;  /* 0xe5e00000ff117424 */ /* 0x000fe400078e00ff */
[----:B------:R-:W-:-:S07]  /*06c0*/  IMAD.MOV.U32 R18, RZ, RZ, 0x41efffff ;  /* 0x41efffffff127424 */ /* 0x000fce00078e00ff */
[----:B------:R-:W-:Y:S05]  /*06d0*/  CALL.REL.NOINC `($__internal_0_$__cuda_sm20_div_rn_f64_full) ;  /* 0x0000006000d87944 */ /* 0x000fea0003c00000 */
[----:B------:R-:W-:-:S07]  /*06e0*/  IMAD.MOV.U32 R19, RZ, RZ, R17 ;  /* 0x000000ffff137224 */ /* 0x000fce00078e0011 */
.L_x_5:
[----:B------:R-:W-:Y:S05]  /*06f0*/  BSYNC.RECONVERGENT B1 ;  /* 0x0000000000017941 */ /* 0x000fea0003800200 */
.L_x_4:
[----:B------:R-:W0:Y:S01]  /*0700*/  MUFU.RCP64H R9, 4.29494272000000000000e+09 ;  /* 0x41effff400097908 */ /* 0x000e220000001800 */
[----:B------:R-:W-:Y:S01]  /*0710*/  IMAD.MOV.U32 R16, RZ, RZ, -0x28a00000 ;  /* 0xd7600000ff107424 */ /* 0x000fe200078e00ff */
[----:B------:R-:W-:Y:S01]  /*0720*/  MOV R8, 0x1 ;  /* 0x0000000100087802 */ /* 0x000fe20000000f00 */
[----:B------:R-:W-:Y:S01]  /*0730*/  IMAD.MOV.U32 R17, RZ, RZ, 0x41effff4 ;  /* 0x41effff4ff117424 */ /* 0x000fe200078e00ff */
[----:B------:R-:W-:Y:S01]  /*0740*/  UMOV UR4, 0xe5e00000 ;  /* 0xe5e0000000047882 */ /* 0x000fe20000000000 */
[----:B------:R-:W-:Y:S01]  /*0750*/  UMOV UR5, 0x41efffff ;  /* 0x41efffff00057882 */ /* 0x000fe20000000000 */
[----:B------:R-:W-:Y:S01]  /*0760*/  FSETP.GEU.AND P1, PT, |R5|, 6.5827683646048100446e-37, PT ;  /* 0x036000000500780b */ /* 0x000fe20003f2e200 */
[----:B------:R-:W-:Y:S01]  /*0770*/  BSSY.RECONVERGENT B1, `(.L_x_6) ;  /* 0x000001e000017945 */ /* 0x000fe20003800200 */
[----:B------:R-:W1:Y:S01]  /*0780*/  FRND.F64.FLOOR R18, R18 ;  /* 0x0000001200127313 */ /* 0x000e620000305800 */
[----:B0-----:R-:W-:Y:S02]  /*0790*/  DFMA R12, R8, -R16, 1 ;  /* 0x3ff00000080c742b */ /* 0x001fe40000000810 */
[----:B-1----:R-:W-:-:S06]  /*07a0*/  DFMA R6, R18, -UR4, R6 ;  /* 0x8000000412067c2b */ /* 0x002fcc0008000006 */
[----:B------:R-:W-:Y:S02]  /*07b0*/  DFMA R12, R12, R12, R12 ;  /* 0x0000000c0c0c722b */ /* 0x000fe4000000000c */
[----:B------:R-:W-:-:S06]  /*07c0*/  DSETP.GEU.AND P0, PT, R6, RZ, PT ;  /* 0x000000ff0600722a */ /* 0x000fcc0003f0e000 */
[----:B------:R-:W-:-:S08]  /*07d0*/  DFMA R12, R8, R12, R8 ;  /* 0x0000000c080c722b */ /* 0x000fd00000000008 */
[----:B------:R-:W-:-:S08]  /*07e0*/  DFMA R8, R12, -R16, 1 ;  /* 0x3ff000000c08742b */ /* 0x000fd00000000810 */
[----:B------:R-:W-:Y:S02]  /*07f0*/  DFMA R12, R12, R8, R12 ;  /* 0x000000080c0c722b */ /* 0x000fe4000000000c */
[----:B------:R-:W-:-:S06]  /*0800*/  DADD R8, R6, UR4 ;  /* 0x0000000406087e29 */ /* 0x000fcc0008000000 */
[----:B------:R-:W-:-:S04]  /*0810*/  DMUL R14, R4, R12 ;  /* 0x0000000c040e7228 */ /* 0x000fc80000000000 */
[----:B------:R-:W-:Y:S02]  /*0820*/  FSEL R8, R8, R6, !P0 ;  /* 0x0000000608087208 */ /* 0x000fe40004000000 */
[----:B------:R-:W-:Y:S02]  /*0830*/  FSEL R9, R9, R7, !P0 ;  /* 0x0000000709097208 */ /* 0x000fe40004000000 */
[----:B------:R-:W-:-:S04]  /*0840*/  DFMA R18, R14, -R16, R4 ;  /* 0x800000100e12722b */ /* 0x000fc80000000004 */
[C---:B------:R-:W-:Y:S02]  /*0850*/  DADD R6, R8.reuse, UR4 ;  /* 0x0000000408067e29 */ /* 0x040fe40008000000 */
[----:B------:R-:W-:Y:S02]  /*0860*/  DSETP.GEU.AND P0, PT, R8, RZ, PT ;  /* 0x000000ff0800722a */ /* 0x000fe40003f0e000 */
[----:B------:R-:W-:-:S06]  /*0870*/  DFMA R18, R12, R18, R14 ;  /* 0x000000120c12722b */ /* 0x000fcc000000000e */
[----:B------:R-:W-:Y:S02]  /*0880*/  FSEL R6, R6, R8, !P0 ;  /* 0x0000000806067208 */ /* 0x000fe40004000000 */
[----:B------:R-:W-:Y:S02]  /*0890*/  FSEL R7, R7, R9, !P0 ;  /* 0x0000000907077208 */ /* 0x000fe40004000000 */
[----:B------:R-:W-:Y:S02]  /*08a0*/  FFMA R0, RZ, 29.99997711181640625, R19 ;  /* 0x41effff4ff007823 */ /* 0x000fe40000000013 */
[----:B------:R0:W1:Y:S03]  /*08b0*/  F2I.U32.F64.TRUNC R10, R6 ;  /* 0x00000006000a7311 */ /* 0x000066000030d000 */
[----:B------:R-:W-:-:S13]  /*08c0*/  FSETP.GT.AND P0, PT, |R0|, 1.469367938527859385e-39, PT ;  /* 0x001000000000780b */ /* 0x000fda0003f04200 */
[----:B01----:R-:W-:Y:S05]  /*08d0*/  @P0 BRA P1, `(.L_x_7) ;  /* 0x00000000001c0947 */ /* 0x003fea0000800000 */
[----:B------:R-:W-:Y:S01]  /*08e0*/  IMAD.MOV.U32 R26, RZ, RZ, R4 ;  /* 0x000000ffff1a7224 */ /* 0x000fe200078e0004 */
[----:B------:R-:W-:Y:S01]  /*08f0*/  MOV R16, 0x940 ;  /* 0x0000094000107802 */ /* 0x000fe20000000f00 */
[----:B------:R-:W-:Y:S02]  /*0900*/  IMAD.MOV.U32 R19, RZ, RZ, R5 ;  /* 0x000000ffff137224 */ /* 0x000fe400078e0005 */
[----:B------:R-:W-:Y:S02]  /*0910*/  IMAD.MOV.U32 R17, RZ, RZ, -0x28a00000 ;  /* 0xd7600000ff117424 */ /* 0x000fe400078e00ff */
[----:B------:R-:W-:-:S07]  /*0920*/  IMAD.MOV.U32 R18, RZ, RZ, 0x41effff4 ;  /* 0x41effff4ff127424 */ /* 0x000fce00078e00ff */
[----:B------:R-:W-:Y:S05]  /*0930*/  CALL.REL.NOINC `($__internal_0_$__cuda_sm20_div_rn_f64_full) ;  /* 0x0000006000407944 */ /* 0x000fea0003c00000 */
[----:B------:R-:W-:-:S07]  /*0940*/  IMAD.MOV.U32 R19, RZ, RZ, R17 ;  /* 0x000000ffff137224 */ /* 0x000fce00078e0011 */
.L_x_7:
[----:B------:R-:W-:Y:S05]  /*0950*/  BSYNC.RECONVERGENT B1 ;  /* 0x0000000000017941 */ /* 0x000fea0003800200 */
.L_x_6:
[----:B------:R-:W0:Y:S01]  /*0960*/  MUFU.RCP64H R7, 4.29494272000000000000e+09 ;  /* 0x41effff400077908 */ /* 0x000e220000001800 */
[----:B------:R-:W-:Y:S01]  /*0970*/  IMAD.MOV.U32 R8, RZ, RZ, -0x28a00000 ;  /* 0xd7600000ff087424 */ /* 0x000fe200078e00ff */
[----:B------:R-:W-:Y:S01]  /*0980*/  MOV R9, 0x41effff4 ;  /* 0x41effff400097802 */ /* 0x000fe20000000f00 */
[----:B------:R-:W-:Y:S01]  /*0990*/  IMAD.MOV.U32 R6, RZ, RZ, 0x1 ;  /* 0x00000001ff067424 */ /* 0x000fe200078e00ff */
[----:B------:R-:W-:Y:S01]  /*09a0*/  FSETP.GEU.AND P2, PT, |R3|, 6.5827683646048100446e-37, PT ;  /* 0x036000000300780b */ /* 0x000fe20003f4e200 */
[----:B------:R-:W-:Y:S01]  /*09b0*/  UMOV UR4, 0xd7600000 ;  /* 0xd760000000047882 */ /* 0x000fe20000000000 */
[----:B------:R-:W-:Y:S01]  /*09c0*/  UMOV UR5, 0x41effff4 ;  /* 0x41effff400057882 */ /* 0x000fe20000000000 */
[----:B------:R-:W-:Y:S01]  /*09d0*/  BSSY.RECONVERGENT B1, `(.L_x_8) ;  /* 0x0000019000017945 */ /* 0x000fe20003800200 */
[----:B------:R-:W1:Y:S01]  /*09e0*/  FRND.F64.FLOOR R18, R18 ;  /* 0x0000001200127313 */ /* 0x000e620000305800 */
[-C--:B0-----:R-:W-:Y:S02]  /*09f0*/  DFMA R12, R6, -R8.reuse, 1 ;  /* 0x3ff00000060c742b */ /* 0x081fe40000000808 */
[----:B-1----:R-:W-:-:S06]  /*0a00*/  DFMA R4, R18, -R8, R4 ;  /* 0x800000081204722b */ /* 0x002fcc0000000004 */
[----:B------:R-:W-:Y:S02]  /*0a10*/  DFMA R12, R12, R12, R12 ;  /* 0x0000000c0c0c722b */ /* 0x000fe4000000000c */
[----:B------:R-:W-:-:S06]  /*0a20*/  DSETP.GEU.AND P0, PT, R4, RZ, PT ;  /* 0x000000ff0400722a */ /* 0x000fcc0003f0e000 */
[----:B------:R-:W-:-:S08]  /*0a30*/  DFMA R12, R6, R12, R6 ;  /* 0x0000000c060c722b */ /* 0x000fd00000000006 */
[----:B------:R-:W-:-:S08]  /*0a40*/  DFMA R6, R12, -R8, 1 ;  /* 0x3ff000000c06742b */ /* 0x000fd00000000808 */
[----:B------:R-:W-:-:S08]  /*0a50*/  DFMA R12, R12, R6, R12 ;  /* 0x000000060c0c722b */ /* 0x000fd0000000000c */
[----:B------:R-:W-:-:S08]  /*0a60*/  DMUL R16, R2, R12 ;  /* 0x0000000c02107228 */ /* 0x000fd00000000000 */
[----:B------:R-:W-:-:S08]  /*0a70*/  DFMA R6, R16, -R8, R2 ;  /* 0x800000081006722b */ /* 0x000fd00000000002 */
[----:B------:R-:W-:Y:S02]  /*0a80*/  DFMA R16, R12, R6, R16 ;  /* 0x000000060c10722b */ /* 0x000fe40000000010 */
[----:B------:R-:W-:-:S08]  /*0a90*/  DADD R6, R4, UR4 ;  /* 0x0000000404067e29 */ /* 0x000fd00008000000 */
[----:B------:R-:W-:Y:S02]  /*0aa0*/  FFMA R0, RZ, 29.99997711181640625, R17 ;  /* 0x41effff4ff007823 */ /* 0x000fe40000000011 */
[----:B------:R-:W-:Y:S02]  /*0ab0*/  FSEL R4, R6, R4, !P0 ;  /* 0x0000000406047208 */ /* 0x000fe40004000000 */
[----:B------:R-:W-:Y:S02]  /*0ac0*/  FSEL R5, R7, R5, !P0 ;  /* 0x0000000507057208 */ /* 0x000fe40004000000 */
[----:B------:R-:W-:-:S13]  /*0ad0*/  FSETP.GT.AND P1, PT, |R0|, 1.469367938527859385e-39, PT ;  /* 0x001000000000780b */ /* 0x000fda0003f24200 */
[----:B------:R-:W-:Y:S05]  /*0ae0*/  @P1 BRA P2, `(.L_x_9) ;  /* 0x00000000001c1947 */ /* 0x000fea0001000000 */
[----:B------:R-:W-:Y:S01]  /*0af0*/  IMAD.MOV.U32 R26, RZ, RZ, R2 ;  /* 0x000000ffff1a7224 */ /* 0x000fe200078e0002 */
[----:B------:R-:W-:Y:S01]  /*0b00*/  MOV R16, 0xb50 ;  /* 0x00000b5000107802 */ /* 0x000fe20000000f00 */
[----:B------:R-:W-:Y:S02]  /*0b10*/  IMAD.MOV.U32 R19, RZ, RZ, R3 ;  /* 0x000000ffff137224 */ /* 0x000fe400078e0003 */
[----:B------:R-:W-:Y:S02]  /*0b20*/  IMAD.MOV.U32 R17, RZ, RZ, -0x28a00000 ;  /* 0xd7600000ff117424 */ /* 0x000fe400078e00ff */
[----:B------:R-:W-:-:S07]  /*0b30*/  IMAD.MOV.U32 R18, RZ, RZ, 0x41effff4 ;  /* 0x41effff4ff127424 */ /* 0x000fce00078e00ff */
[----:B------:R-:W-:Y:S05]  /*0b40*/  CALL.REL.NOINC `($__internal_0_$__cuda_sm20_div_rn_f64_full) ;  /* 0x0000005c00bc7944 */ /* 0x000fea0003c00000 */
[----:B------:R-:W-:-:S07]  /*0b50*/  IMAD.MOV.U32 R16, RZ, RZ, R18 ;  /* 0x000000ffff107224 */ /* 0x000fce00078e0012 */
.L_x_9:
[----:B------:R-:W-:Y:S05]  /*0b60*/  BSYNC.RECONVERGENT B1 ;  /* 0x0000000000017941 */ /* 0x000fea0003800200 */
.L_x_8:
[----:B------:R-:W0:Y:S01]  /*0b70*/  MUFU.RCP64H R13, 4.29494272000000000000e+09 ;  /* 0x41effff4000d7908 */ /* 0x000e220000001800 */
[----:B------:R-:W-:Y:S01]  /*0b80*/  MOV R8, 0xd7600000 ;  /* 0xd760000000087802 */ /* 0x000fe20000000f00 */
[----:B------:R-:W-:Y:S01]  /*0b90*/  IMAD.MOV.U32 R9, RZ, RZ, 0x41effff4 ;  /* 0x41effff4ff097424 */ /* 0x000fe200078e00ff */
[----:B------:R-:W-:Y:S01]  /*0ba0*/  UMOV UR4, 0xd7600000 ;  /* 0xd760000000047882 */ /* 0x000fe20000000000 */
[----:B------:R-:W-:Y:S01]  /*0bb0*/  IMAD.MOV.U32 R12, RZ, RZ, 0x1 ;  /* 0x00000001ff0c7424 */ /* 0x000fe200078e00ff */
[----:B------:R-:W-:Y:S01]  /*0bc0*/  UMOV UR5, 0x41effff4 ;  /* 0x41effff400057882 */ /* 0x000fe20000000000 */
[----:B------:R-:W-:Y:S02]  /*0bd0*/  BSSY.RECONVERGENT B1, `(.L_x_10) ;  /* 0x000001b000017945 */ /* 0x000fe40003800200 */
[----:B------:R-:W1:Y:S02]  /*0be0*/  FRND.F64.FLOOR R16, R16 ;  /* 0x0000001000107313 */ /* 0x000e640000305800 */
        /* <DEDUP_REMOVED lines=15> */
[----:B------:R-:W-:-:S05]  /*0ce0*/  FFMA R0, RZ, 29.99997711181640625, R19 ;  /* 0x41effff4ff007823 */ /* 0x000fca0000000013 */
        /* <DEDUP_REMOVED lines=8> */
[----:B------:R-:W-:-:S07]  /*0d70*/  MOV R19, R17 ;  /* 0x0000001100137202 */ /* 0x000fce0000000f00 */
.L_x_11:
[----:B------:R-:W-:Y:S05]  /*0d80*/  BSYNC.RECONVERGENT B1 ;  /* 0x0000000000017941 */ /* 0x000fea0003800200 */
.L_x_10:
[----:B------:R-:W0:Y:S01]  /*0d90*/  FRND.F64.FLOOR R18, R18 ;  /* 0x0000001200127313 */ /* 0x000e220000305800 */
[----:B------:R-:W-:Y:S01]  /*0da0*/  UMOV UR4, 0xd7600000 ;  /* 0xd760000000047882 */ /* 0x000fe20000000000 */
[----:B------:R-:W-:Y:S01]  /*0db0*/  UMOV UR5, 0x41effff4 ;  /* 0x41effff400057882 */ /* 0x000fe20000000000 */
[----:B------:R-:W-:Y:S01]  /*0dc0*/  DMUL R12, RZ, +INF ;  /* 0x7ff00000ff0c7828 */ /* 0x000fe20000000000 */
[----:B------:R-:W-:Y:S01]  /*0dd0*/  IMAD.MOV.U32 R8, RZ, RZ, RZ ;  /* 0x000000ffff087224 */ /* 0x000fe200078e00ff */
[----:B------:R-:W1:Y:S01]  /*0de0*/  LDCU.64 UR8, c[0x0][0x358] ;  /* 0x00006b00ff0877ac */ /* 0x000e620008000a00 */
[----:B------:R-:W-:Y:S01]  /*0df0*/  IMAD.MOV.U32 R0, RZ, RZ, RZ ;  /* 0x000000ffff007224 */ /* 0x000fe200078e00ff */
[----:B0-----:R-:W-:-:S08]  /*0e00*/  DFMA R4, R18, -UR4, R4 ;  /* 0x8000000412047c2b */ /* 0x001fd00008000004 */
[C---:B------:R-:W-:Y:S02]  /*0e10*/  DADD R2, R4.reuse, UR4 ;  /* 0x0000000404027e29 */ /* 0x040fe40008000000 */
[----:B------:R-:W-:-:S08]  /*0e20*/  DSETP.GEU.AND P0, PT, R4, RZ, PT ;  /* 0x000000ff0400722a */ /* 0x000fd00003f0e000 */
[----:B------:R-:W-:Y:S02]  /*0e30*/  FSEL R4, R2, R4, !P0 ;  /* 0x0000000402047208 */ /* 0x000fe40004000000 */
[----:B------:R-:W-:-:S06]  /*0e40*/  FSEL R5, R3, R5, !P0 ;  /* 0x0000000503057208 */ /* 0x000fcc0004000000 */
[C---:B------:R-:W-:Y:S02]  /*0e50*/  DADD R2, R4.reuse, UR4 ;  /* 0x0000000404027e29 */ /* 0x040fe40008000000 */
[----:B------:R-:W-:-:S08]  /*0e60*/  DSETP.GEU.AND P0, PT, R4, RZ, PT ;  /* 0x000000ff0400722a */ /* 0x000fd00003f0e000 */
[----:B------:R-:W-:Y:S02]  /*0e70*/  FSEL R2, R2, R4, !P0 ;  /* 0x0000000402027208 */ /* 0x000fe40004000000 */
[----:B------:R-:W-:-:S04]  /*0e80*/  FSEL R3, R3, R5, !P0 ;  /* 0x0000000503037208 */ /* 0x000fc80004000000 */
[----:B-1----:R0:W2:Y:S03]  /*0e90*/  F2I.U32.F64.TRUNC R9, R2 ;  /* 0x0000000200097311 */ /* 0x0020a6000030d000 */
.L_x_96:
[----:B0-----:R-:W0:Y:S01]  /*0ea0*/  MUFU.RCP64H R3, 4.29496524800000000000e+09 ;  /* 0x41efffff00037908 */ /* 0x001e220000001800 */
[----:B------:R-:W-:Y:S01]  /*0eb0*/  IMAD.MOV.U32 R6, RZ, RZ, -0x1a200000 ;  /* 0xe5e00000ff067424 */ /* 0x000fe200078e00ff */
[----:B------:R-:W-:Y:S01]  /*0ec0*/  ISETP.NE.AND P0, PT, R11, RZ, PT ;  /* 0x000000ff0b00720c */ /* 0x000fe20003f05270 */
[----:B------:R-:W-:Y:S01]  /*0ed0*/  IMAD.MOV.U32 R7, RZ, RZ, 0x41efffff ;  /* 0x41efffffff077424 */ /* 0x000fe200078e00ff */
[----:B------:R-:W-:Y:S01]  /*0ee0*/  BSSY.RECONVERGENT B1, `(.L_x_12) ;  /* 0x000001f000017945 */ /* 0x000fe20003800200 */
[----:B------:R-:W-:-:S03]  /*0ef0*/  IMAD.MOV.U32 R2, RZ, RZ, 0x1 ;  /* 0x00000001ff027424 */ /* 0x000fc600078e00ff */
[----:B------:R-:W1:Y:S03]  /*0f00*/  I2F.F64.U32 R16, R10 ;  /* 0x0000000a00107312 */ /* 0x000e660000201800 */
[----:B0-----:R-:W-:-:S08]  /*0f10*/  DFMA R4, R2, -R6, 1 ;  /* 0x3ff000000204742b */ /* 0x001fd00000000806 */
[----:B------:R-:W-:-:S08]  /*0f20*/  DFMA R4, R4, R4, R4 ;  /* 0x000000040404722b */ /* 0x000fd00000000004 */
[----:B------:R-:W-:-:S08]  /*0f30*/  DFMA R4, R2, R4, R2 ;  /* 0x000000040204722b */ /* 0x000fd00000000002 */
[----:B------:R-:W-:-:S08]  /*0f40*/  DFMA R2, R4, -R6, 1 ;  /* 0x3ff000000402742b */ /* 0x000fd00000000806 */
[----:B------:R-:W-:Y:S01]  /*0f50*/  DFMA R14, R4, R2, R4 ;  /* 0x00000002040e722b */ /* 0x000fe20000000004 */
[----:B-1----:R-:W-:Y:S02]  /*0f60*/  FSEL R4, R16, RZ, P0 ;  /* 0x000000ff10047208 */ /* 0x002fe40000000000 */
[----:B------:R-:W-:-:S04]  /*0f70*/  FSEL R5, R17, 6.25347900390625, P0 ;  /* 0x40c81c8011057808 */ /* 0x000fc80000000000 */
[----:B------:R-:W-:Y:S02]  /*0f80*/  FSETP.GEU.AND P2, PT, |R5|, 6.5827683646048100446e-37, PT ;  /* 0x036000000500780b */ /* 0x000fe40003f4e200 */
[----:B------:R-:W-:-:S08]  /*0f90*/  DMUL R18, R14, R4 ;  /* 0x000000040e127228 */ /* 0x000fd00000000000 */
[----:B------:R-:W-:-:S08]  /*0fa0*/  DFMA R2, R18, -R6, R4 ;  /* 0x800000061202722b */ /* 0x000fd00000000004 */
[----:B------:R-:W-:Y:S02]  /*0fb0*/  DFMA R18, R14, R2, R18 ;  /* 0x000000020e12722b */ /* 0x000fe40000000012 */
[----:B--2---:R-:W0:Y:S01]  /*0fc0*/  I2F.F64.U32 R2, R9 ;  /* 0x0000000900027312 */ /* 0x004e220000201800 */
[----:B------:R-:W-:-:S05]  /*0fd0*/  IMAD.MOV.U32 R14, RZ, RZ, 0x40c81c80 ;  /* 0x40c81c80ff0e7424 */ /* 0x000fca00078e00ff */
[----:B------:R-:W-:Y:S02]  /*0fe0*/  FSEL R15, R14, 20.802490234375, !P0 ;  /* 0x41a66b800e0f7808 */ /* 0x000fe40004000000 */
[----:B------:R-:W-:-:S05]  /*0ff0*/  FFMA R6, RZ, 29.999998092651367188, R19 ;  /* 0x41efffffff067823 */ /* 0x000fca0000000013 */
[----:B------:R-:W-:Y:S02]  /*1000*/  FSETP.GT.AND P1, PT, |R6|, 1.469367938527859385e-39, PT ;  /* 0x001000000600780b */ /* 0x000fe40003f24200 */
[----:B0-----:R-:W-:Y:S02]  /*1010*/  FSEL R6, R2, RZ, P0 ;  /* 0x000000ff02067208 */ /* 0x001fe40000000000 */
[----:B------:R-:W-:Y:S02]  /*1020*/  FSEL R2, R14, 11.632537841796875, !P0 ;  /* 0x413a1ee00e027808 */ /* 0x000fe40004000000 */
[----:B------:R-:W-:Y:S02]  /*1030*/  FSEL R7, R3, 6.25347900390625, P0 ;  /* 0x40c81c8003077808 */ /* 0x000fe40000000000 */
[----:B------:R-:W-:-:S05]  /*1040*/  FSEL R14, RZ, 4.6566128730773925781e-10, !P0 ;  /* 0x30000000ff0e7808 */ /* 0x000fca0004000000 */
        /* <DEDUP_REMOVED lines=8> */
.L_x_13:
[----:B------:R-:W-:Y:S05]  /*10d0*/  BSYNC.RECONVERGENT B1 ;  /* 0x0000000000017941 */ /* 0x000fea0003800200 */
.L_x_12:
[----:B------:R-:W0:Y:S01]  /*10e0*/  MUFU.RCP64H R21, 4.29496524800000000000e+09 ;  /* 0x41efffff00157908 */ /* 0x000e220000001800 */
[----:B------:R-:W-:Y:S01]  /*10f0*/  IMAD.MOV.U32 R16, RZ, RZ, -0x1a200000 ;  /* 0xe5e00000ff107424 */ /* 0x000fe200078e00ff */
[----:B------:R-:W-:Y:S01]  /*1100*/  MOV R20, 0x1 ;  /* 0x0000000100147802 */ /* 0x000fe20000000f00 */
[----:B------:R-:W-:Y:S01]  /*1110*/  IMAD.MOV.U32 R17, RZ, RZ, 0x41efffff ;  /* 0x41efffffff117424 */ /* 0x000fe200078e00ff */
[----:B------:R-:W-:Y:S01]  /*1120*/  UMOV UR4, 0xe5e00000 ;  /* 0xe5e0000000047882 */ /* 0x000fe20000000000 */
[----:B------:R-:W-:Y:S01]  /*1130*/  UMOV UR5, 0x41efffff ;  /* 0x41efffff00057882 */ /* 0x000fe20000000000 */
[----:B------:R-:W-:Y:S02]  /*1140*/  BSSY.RECONVERGENT B1, `(.L_x_14) ;  /* 0x000001a000017945 */ /* 0x000fe40003800200 */
[----:B------:R-:W1:Y:S01]  /*1150*/  FRND.F64.FLOOR R18, R18 ;  /* 0x0000001200127313 */ /* 0x000e620000305800 */
[-C--:B0-----:R-:W-:Y:S02]  /*1160*/  DFMA R22, R20, -R16.reuse, 1 ;  /* 0x3ff000001416742b */ /* 0x081fe40000000810 */
[----:B-1----:R-:W-:-:S06]  /*1170*/  DFMA R4, R18, -R16, R4 ;  /* 0x800000101204722b */ /* 0x002fcc0000000004 */
[----:B------:R-:W-:Y:S02]  /*1180*/  DFMA R22, R22, R22, R22 ;  /* 0x000000161616722b */ /* 0x000fe40000000016 */
[----:B------:R-:W-:-:S06]  /*1190*/  DSETP.GEU.AND P0, PT, R4, RZ, PT ;  /* 0x000000ff0400722a */ /* 0x000fcc0003f0e000 */
[----:B------:R-:W-:Y:S02]  /*11a0*/  DFMA R22, R20, R22, R20 ;  /* 0x000000161416722b */ /* 0x000fe40000000014 */
[----:B------:R-:W-:-:S06]  /*11b0*/  DADD R20, R4, UR4 ;  /* 0x0000000404147e29 */ /* 0x000fcc0008000000 */
[----:B------:R-:W-:-:S04]  /*11c0*/  DFMA R24, R22, -R16, 1 ;  /* 0x3ff000001618742b */ /* 0x000fc80000000810 */
[----:B------:R-:W-:Y:S02]  /*11d0*/  FSEL R4, R20, R4, !P0 ;  /* 0x0000000414047208 */ /* 0x000fe40004000000 */
[----:B------:R-:W-:Y:S02]  /*11e0*/  FSEL R5, R21, R5, !P0 ;  /* 0x0000000515057208 */ /* 0x000fe40004000000 */
[----:B------:R-:W-:Y:S02]  /*11f0*/  DFMA R24, R22, R24, R22 ;  /* 0x000000181618722b */ /* 0x000fe40000000016 */
[----:B------:R-:W-:-:S06]  /*1200*/  FSETP.GEU.AND P1, PT, |R5|, 6.5827683646048100446e-37, PT ;  /* 0x036000000500780b */ /* 0x000fcc0003f2e200 */
[----:B------:R-:W-:-:S08]  /*1210*/  DMUL R18, R24, R4 ;  /* 0x0000000418127228 */ /* 0x000fd00000000000 */
[----:B------:R-:W-:-:S08]  /*1220*/  DFMA R16, R18, -R16, R4 ;  /* 0x800000101210722b */ /* 0x000fd00000000004 */
[----:B------:R-:W-:-:S10]  /*1230*/  DFMA R18, R24, R16, R18 ;  /* 0x000000101812722b */ /* 0x000fd40000000012 */
[----:B------:R-:W-:-:S05]  /*1240*/  FFMA R3, RZ, 29.999998092651367188, R19 ;  /* 0x41efffffff037823 */ /* 0x000fca0000000013 */
        /* <DEDUP_REMOVED lines=9> */
.L_x_15:
[----:B------:R-:W-:Y:S05]  /*12e0*/  BSYNC.RECONVERGENT B1 ;  /* 0x0000000000017941 */ /* 0x000fea0003800200 */
.L_x_14:
[----:B------:R-:W0:Y:S01]  /*12f0*/  FRND.F64.FLOOR R18, R18 ;  /* 0x0000001200127313 */ /* 0x000e220000305800 */
[----:B------:R-:W-:Y:S01]  /*1300*/  IMAD.MOV.U32 R16, RZ, RZ, -0x1a200000 ;  /* 0xe5e00000ff107424 */ /* 0x000fe200078e00ff */
[----:B------:R-:W-:Y:S01]  /*1310*/  MOV R17, 0x41efffff ;  /* 0x41efffff00117802 */ /* 0x000fe20000000f00 */
[----:B------:R-:W-:Y:S01]  /*1320*/  IMAD.MOV.U32 R22, RZ, RZ, 0x1 ;  /* 0x00000001ff167424 */ /* 0x000fe200078e00ff */
[----:B------:R-:W-:Y:S01]  /*1330*/  UMOV UR4, 0xe5e00000 ;  /* 0xe5e0000000047882 */ /* 0x000fe20000000000 */
[----:B------:R-:W-:Y:S01]  /*1340*/  UMOV UR5, 0x41efffff ;  /* 0x41efffff00057882 */ /* 0x000fe20000000000 */
[----:B------:R-:W-:Y:S02]  /*1350*/  BSSY.RECONVERGENT B1, `(.L_x_16) ;  /* 0x000001e000017945 */ /* 0x000fe40003800200 */
[----:B------:R-:W1:Y:S01]  /*1360*/  MUFU.RCP64H R23, 4.29496524800000000000e+09 ;  /* 0x41efffff00177908 */ /* 0x000e620000001800 */
[----:B0-----:R-:W-:-:S08]  /*1370*/  DFMA R4, R18, -R16, R4 ;  /* 0x800000101204722b */ /* 0x001fd00000000004 */
[----:B------:R-:W-:Y:S02]  /*1380*/  DADD R20, R4, UR4 ;  /* 0x0000000404147e29 */ /* 0x000fe40008000000 */
[----:B-1----:R-:W-:Y:S02]  /*1390*/  DFMA R24, R22, -R16, 1 ;  /* 0x3ff000001618742b */ /* 0x002fe40000000810 */
[----:B------:R-:W-:-:S06]  /*13a0*/  DSETP.GEU.AND P0, PT, R4, RZ, PT ;  /* 0x000000ff0400722a */ /* 0x000fcc0003f0e000 */
[----:B------:R-:W-:Y:S01]  /*13b0*/  DFMA R24, R24, R24, R24 ;  /* 0x000000181818722b */ /* 0x000fe20000000018 */
[----:B------:R-:W-:Y:S02]  /*13c0*/  FSEL R4, R20, R4, !P0 ;  /* 0x0000000414047208 */ /* 0x000fe40004000000 */
[----:B------:R-:W-:-:S05]  /*13d0*/  FSEL R5, R21, R5, !P0 ;  /* 0x0000000515057208 */ /* 0x000fca0004000000 */
[----:B------:R-:W-:Y:S02]  /*13e0*/  DFMA R24, R22, R24, R22 ;  /* 0x000000181618722b */ /* 0x000fe40000000016 */
[----:B------:R-:W-:-:S06]  /*13f0*/  DSETP.GEU.AND P0, PT, R4, RZ, PT ;  /* 0x000000ff0400722a */ /* 0x000fcc0003f0e000 */
[----:B------:R-:W-:Y:S01]  /*1400*/  DFMA R20, R24, -R16, 1 ;  /* 0x3ff000001814742b */ /* 0x000fe20000000810 */
[----:B------:R-:W-:Y:S02]  /*1410*/  FSEL R18, RZ, -1.32226261520350065983e+23, P0 ;  /* 0xe5e00000ff127808 */ /* 0x000fe40000000000 */
[----:B------:R-:W-:-:S05]  /*1420*/  FSEL R19, RZ, 29.999998092651367188, P0 ;  /* 0x41efffffff137808 */ /* 0x000fca0000000000 */
[----:B------:R-:W-:Y:S02]  /*1430*/  DFMA R20, R24, R20, R24 ;  /* 0x000000141814722b */ /* 0x000fe40000000018 */
[----:B------:R-:W-:-:S08]  /*1440*/  DADD R4, R4, R18 ;  /* 0x0000000004047229 */ /* 0x000fd00000000012 */
        /* <DEDUP_REMOVED lines=14> */
.L_x_17:
[----:B------:R-:W-:Y:S05]  /*1530*/  BSYNC.RECONVERGENT B1 ;  /* 0x0000000000017941 */ /* 0x000fea0003800200 */
.L_x_16:
[----:B------:R-:W0:Y:S01]  /*1540*/  MUFU.RCP64H R17, 4.29496524800000000000e+09 ;  /* 0x41efffff00117908 */ /* 0x000e220000001800 */
[----:B------:R-:W-:Y:S01]  /*1550*/  MOV R20, 0xe5e00000 ;  /* 0xe5e0000000147802 */ /* 0x000fe20000000f00 */
[----:B------:R-:W-:Y:S01]  /*1560*/  IMAD.MOV.U32 R21, RZ, RZ, 0x41efffff ;  /* 0x41efffffff157424 */ /* 0x000fe200078e00ff */
[----:B------:R-:W-:Y:S01]  /*1570*/  FSETP.GEU.AND P2, PT, |R2|, 6.5827683646048100446e-37, PT ;  /* 0x036000000200780b */ /* 0x000fe20003f4e200 */
[----:B------:R-:W-:Y:S01]  /*1580*/  IMAD.MOV.U32 R16, RZ, RZ, 0x1 ;  /* 0x00000001ff107424 */ /* 0x000fe200078e00ff */
[----:B------:R-:W-:Y:S01]  /*1590*/  UMOV UR4, 0xe5e00000 ;  /* 0xe5e0000000047882 */ /* 0x000fe20000000000 */
[----:B------:R-:W-:Y:S01]  /*15a0*/  UMOV UR5, 0x41efffff ;  /* 0x41efffff00057882 */ /* 0x000fe20000000000 */
[----:B------:R-:W-:Y:S01]  /*15b0*/  BSSY.RECONVERGENT B1, `(.L_x_18) ;  /* 0x000001b000017945 */ /* 0x000fe20003800200 */
[----:B------:R-:W1:Y:S02]  /*15c0*/  FRND.F64.FLOOR R18, R18 ;  /* 0x0000001200127313 */ /* 0x000e640000305800 */
[----:B0-----:R-:W-:-:S02]  /*15d0*/  DFMA R22, R16, -R20, 1 ;  /* 0x3ff000001016742b */ /* 0x001fc40000000814 */
[----:B-1----:R-:W-:-:S06]  /*15e0*/  DFMA R4, R18, -R20, R4 ;  /* 0x800000141204722b */ /* 0x002fcc0000000004 */
[----:B------:R-:W-:Y:S02]  /*15f0*/  DFMA R22, R22, R22, R22 ;  /* 0x000000161616722b */ /* 0x000fe40000000016 */
[----:B------:R-:W-:-:S06]  /*1600*/  DSETP.GEU.AND P0, PT, R4, RZ, PT ;  /* 0x000000ff0400722a */ /* 0x000fcc0003f0e000 */
[----:B------:R-:W-:-:S08]  /*1610*/  DFMA R22, R16, R22, R16 ;  /* 0x000000161016722b */ /* 0x000fd00000000010 */
[----:B------:R-:W-:-:S08]  /*1620*/  DFMA R16, R22, -R20, 1 ;  /* 0x3ff000001610742b */ /* 0x000fd00000000814 */
[----:B------:R-:W-:Y:S01]  /*1630*/  DFMA R24, R22, R16, R22 ;  /* 0x000000101618722b */ /* 0x000fe20000000016 */
[----:B------:R-:W-:Y:S02]  /*1640*/  IMAD.MOV.U32 R22, RZ, RZ, RZ ;  /* 0x000000ffff167224 */ /* 0x000fe400078e00ff */
[----:B------:R-:W-:-:S06]  /*1650*/  IMAD.MOV.U32 R23, RZ, RZ, R2 ;  /* 0x000000ffff177224 */ /* 0x000fcc00078e0002 */
[----:B------:R-:W-:-:S08]  /*1660*/  DMUL R16, R24, R22 ;  /* 0x0000001618107228 */ /* 0x000fd00000000000 */
[----:B------:R-:W-:Y:S02]  /*1670*/  DFMA R22, R16, -R20, R22 ;  /* 0x800000141016722b */ /* 0x000fe40000000016 */
[----:B------:R-:W-:-:S06]  /*1680*/  DADD R20, R4, UR4 ;  /* 0x0000000404147e29 */ /* 0x000fcc0008000000 */
[----:B------:R-:W-:-:S04]  /*1690*/  DFMA R16, R24, R22, R16 ;  /* 0x000000161810722b */ /* 0x000fc80000000010 */
[----:B------:R-:W-:Y:S02]  /*16a0*/  FSEL R4, R20, R4, !P0 ;  /* 0x0000000414047208 */ /* 0x000fe40004000000 */
[----:B------:R-:W-:-:S04]  /*16b0*/  FSEL R5, R21, R5, !P0 ;  /* 0x0000000515057208 */ /* 0x000fc80004000000 */
[----:B------:R-:W-:-:S05]  /*16c0*/  FFMA R3, RZ, 29.999998092651367188, R17 ;  /* 0x41efffffff037823 */ /* 0x000fca0000000011 */
[----:B------:R-:W-:-:S13]  /*16d0*/  FSETP.GT.AND P1, PT, |R3|, 1.469367938527859385e-39, PT ;  /* 0x001000000300780b */ /* 0x000fda0003f24200 */
[----:B------:R-:W-:Y:S05]  /*16e0*/  @P1 BRA P2, `(.L_x_19) ;  /* 0x00000000001c1947 */ /* 0x000fea0001000000 */
[----:B------:R-:W-:Y:S01]  /*16f0*/  IMAD.MOV.U32 R26, RZ, RZ, RZ ;  /* 0x000000ffff1a7224 */ /* 0x000fe200078e00ff */
[----:B------:R-:W-:Y:S01]  /*1700*/  MOV R17, 0xe5e00000 ;  /* 0xe5e0000000117802 */ /* 0x000fe20000000f00 */
[----:B------:R-:W-:Y:S01]  /*1710*/  IMAD.MOV.U32 R19, RZ, RZ, R2 ;  /* 0x000000ffff137224 */ /* 0x000fe200078e0002 */
[----:B------:R-:W-:Y:S01]  /*1720*/  MOV R16, 0x1750 ;  /* 0x0000175000107802 */ /* 0x000fe20000000f00 */
[----:B------:R-:W-:-:S07]  /*1730*/  IMAD.MOV.U32 R18, RZ, RZ, 0x41efffff ;  /* 0x41efffffff127424 */ /* 0x000fce00078e00ff */
[----:B------:R-:W-:Y:S05]  /*1740*/  CALL.REL.NOINC `($__internal_0_$__cuda_sm20_div_rn_f64_full) ;  /* 0x0000005000bc7944 */ /* 0x000fea0003c00000 */
[----:B------:R-:W-:-:S07]  /*1750*/  IMAD.MOV.U32 R16, RZ, RZ, R18 ;  /* 0x000000ffff107224 */ /* 0x000fce00078e0012 */
.L_x_19:
[----:B------:R-:W-:Y:S05]  /*1760*/  BSYNC.RECONVERGENT B1 ;  /* 0x0000000000017941 */ /* 0x000fea0003800200 */
.L_x_18:
[----:B------:R-:W0:Y:S01]  /*1770*/  MUFU.RCP64H R21, 4.29496524800000000000e+09 ;  /* 0x41efffff00157908 */ /* 0x000e220000001800 */
[----:B------:R-:W-:Y:S01]  /*1780*/  IMAD.MOV.U32 R18, RZ, RZ, -0x1a200000 ;  /* 0xe5e00000ff127424 */ /* 0x000fe200078e00ff */
[----:B------:R-:W-:Y:S01]  /*1790*/  UMOV UR4, 0xe5e00000 ;  /* 0xe5e0000000047882 */ /* 0x000fe20000000000 */
[----:B------:R-:W-:Y:S01]  /*17a0*/  IMAD.MOV.U32 R19, RZ, RZ, 0x41efffff ;  /* 0x41efffffff137424 */ /* 0x000fe200078e00ff */
[----:B------:R-:W-:Y:S01]  /*17b0*/  UMOV UR5, 0x41efffff ;  /* 0x41efffff00057882 */ /* 0x000fe20000000000 */
[----:B------:R-:W-:Y:S01]  /*17c0*/  IMAD.MOV.U32 R20, RZ, RZ, 0x1 ;  /* 0x00000001ff147424 */ /* 0x000fe200078e00ff */
[----:B------:R-:W-:Y:S01]  /*17d0*/  BSSY.RECONVERGENT B1, `(.L_x_20) ;  /* 0x000001c000017945 */ /* 0x000fe20003800200 */
[----:B------:R-:W-:Y:S01]  /*17e0*/  IMAD.MOV.U32 R3, RZ, RZ, R2 ;  /* 0x000000ffff037224 */ /* 0x000fe200078e0002 */
[----:B------:R-:W1:Y:S01]  /*17f0*/  FRND.F64.FLOOR R16, R16 ;  /* 0x0000001000107313 */ /* 0x000e620000305800 */
[----:B------:R-:W-:Y:S02]  /*1800*/  MOV R2, RZ ;  /* 0x000000ff00027202 */ /* 0x000fe40000000f00 */
[----:B0-----:R-:W-:-:S04]  /*1810*/  DFMA R22, R20, -R18, 1 ;  /* 0x3ff000001416742b */ /* 0x001fc80000000812 */
[----:B-1----:R-:W-:-:S04]  /*1820*/  DFMA R2, R16, -R18, R2 ;  /* 0x800000121002722b */ /* 0x002fc80000000002 */
[----:B------:R-:W-:-:S04]  /*1830*/  DFMA R22, R22, R22, R22 ;  /* 0x000000161616722b */ /* 0x000fc80000000016 */
[----:B------:R-:W-:-:S04]  /*1840*/  DSETP.GEU.AND P0, PT, R2, RZ, PT ;  /* 0x000000ff0200722a */ /* 0x000fc80003f0e000 */
        /* <DEDUP_REMOVED lines=20> */
.L_x_21:
[----:B------:R-:W-:Y:S05]  /*1990*/  BSYNC.RECONVERGENT B1 ;  /* 0x0000000000017941 */ /* 0x000fea0003800200 */
.L_x_20:
        /* <DEDUP_REMOVED lines=36> */
.L_x_23:
[----:B------:R-:W-:Y:S05]  /*1be0*/  BSYNC.RECONVERGENT B1 ;  /* 0x0000000000017941 */ /* 0x000fea0003800200 */
.L_x_22:
[----:B------:R-:W0:Y:S01]  /*1bf0*/  MUFU.RCP64H R17, 4.29494272000000000000e+09 ;  /* 0x41effff400117908 */ /* 0x000e220000001800 */
[----:B------:R-:W-:Y:S01]  /*1c00*/  MOV R22, 0xd7600000 ;  /* 0xd760000000167802 */ /* 0x000fe20000000f00 */
[----:B------:R-:W-:Y:S01]  /*1c10*/  IMAD.MOV.U32 R23, RZ, RZ, 0x41effff4 ;  /* 0x41effff4ff177424 */ /* 0x000fe200078e00ff */
[----:B------:R-:W-:Y:S01]  /*1c20*/  UMOV UR4, 0xe5e00000 ;  /* 0xe5e0000000047882 */ /* 0x000fe20000000000 */
[----:B------:R-:W-:Y:S01]  /*1c30*/  IMAD.MOV.U32 R16, RZ, RZ, 0x1 ;  /* 0x00000001ff107424 */ /* 0x000fe200078e00ff */
[----:B------:R-:W-:Y:S01]  /*1c40*/  UMOV UR5, 0x41efffff ;  /* 0x41efffff00057882 */ /* 0x000fe20000000000 */
[----:B------:R-:W-:Y:S01]  /*1c50*/  FSETP.GEU.AND P1, PT, |R15|, 6.5827683646048100446e-37, PT ;  /* 0x036000000f00780b */ /* 0x000fe20003f2e200 */
[----:B------:R-:W-:Y:S01]  /*1c60*/  BSSY.RECONVERGENT B1, `(.L_x_24) ;  /* 0x000001b000017945 */ /* 0x000fe20003800200 */
[----:B------:R-:W1:Y:S02]  /*1c70*/  FRND.F64.FLOOR R18, R18 ;  /* 0x0000001200127313 */ /* 0x000e640000305800 */
[----:B0-----:R-:W-:-:S08]  /*1c80*/  DFMA R20, R16, -R22, 1 ;  /* 0x3ff000001014742b */ /* 0x001fd00000000816 */
[----:B------:R-:W-:-:S08]  /*1c90*/  DFMA R20, R20, R20, R20 ;  /* 0x000000141414722b */ /* 0x000fd00000000014 */
[----:B------:R-:W-:-:S08]  /*1ca0*/  DFMA R20, R16, R20, R16 ;  /* 0x000000141014722b */ /* 0x000fd00000000010 */
[----:B------:R-:W-:-:S08]  /*1cb0*/  DFMA R16, R20, -R22, 1 ;  /* 0x3ff000001410742b */ /* 0x000fd00000000816 */
[----:B------:R-:W-:Y:S02]  /*1cc0*/  DFMA R24, R20, R16, R20 ;  /* 0x000000101418722b */ /* 0x000fe40000000014 */
[----:B-1----:R-:W-:-:S06]  /*1cd0*/  DFMA R20, R18, -UR4, R2 ;  /* 0x8000000412147c2b */ /* 0x002fcc0008000002 */
[----:B------:R-:W-:Y:S02]  /*1ce0*/  DMUL R16, R24, R14 ;  /* 0x0000000e18107228 */ /* 0x000fe40000000000 */
[----:B------:R-:W-:-:S06]  /*1cf0*/  DSETP.GEU.AND P0, PT, R20, RZ, PT ;  /* 0x000000ff1400722a */ /* 0x000fcc0003f0e000 */
[----:B------:R-:W-:Y:S02]  /*1d00*/  DFMA R2, R16, -R22, R14 ;  /* 0x800000161002722b */ /* 0x000fe4000000000e */
[----:B------:R-:W-:-:S06]  /*1d10*/  DADD R22, R20, UR4 ;  /* 0x0000000414167e29 */ /* 0x000fcc0008000000 */
[----:B------:R-:W-:Y:S02]  /*1d20*/  DFMA R16, R24, R2, R16 ;  /* 0x000000021810722b */ /* 0x000fe40000000010 */
[----:B------:R0:W1:Y:S02]  /*1d30*/  F2I.U32.F64.TRUNC R2, R4 ;  /* 0x0000000400027311 */ /* 0x000064000030d000 */
[----:B------:R-:W-:Y:S02]  /*1d40*/  FSEL R18, R22, R20, !P0 ;  /* 0x0000001416127208 */ /* 0x000fe40004000000 */
[----:B------:R-:W-:-:S04]  /*1d50*/  FSEL R19, R23, R21, !P0 ;  /* 0x0000001517137208 */ /* 0x000fc80004000000 */
[----:B------:R-:W-:Y:S01]  /*1d60*/  FFMA R3, RZ, 29.99997711181640625, R17 ;  /* 0x41effff4ff037823 */ /* 0x000fe20000000011 */
[----:B------:R0:W2:Y:S04]  /*1d70*/  F2I.U32.F64.TRUNC R4, R18 ;  /* 0x0000001200047311 */ /* 0x0000a8000030d000 */
[----:B------:R-:W-:-:S13]  /*1d80*/  FSETP.GT.AND P0, PT, |R3|, 1.469367938527859385e-39, PT ;  /* 0x001000000300780b */ /* 0x000fda0003f04200 */
[----:B012---:R-:W-:Y:S05]  /*1d90*/  @P0 BRA P1, `(.L_x_25) ;  /* 0x00000000001c0947 */ /* 0x007fea0000800000 */
[----:B------:R-:W-:Y:S01]  /*1da0*/  IMAD.MOV.U32 R26, RZ, RZ, R14 ;  /* 0x000000ffff1a7224 */ /* 0x000fe200078e000e */
[----:B------:R-:W-:Y:S01]  /*1db0*/  MOV R16, 0x1e00 ;  /* 0x00001e0000107802 */ /* 0x000fe20000000f00 */
[----:B------:R-:W-:Y:S02]  /*1dc0*/  IMAD.MOV.U32 R19, RZ, RZ, R15 ;  /* 0x000000ffff137224 */ /* 0x000fe400078e000f */
[----:B------:R-:W-:Y:S02]  /*1dd0*/  IMAD.MOV.U32 R17, RZ, RZ, -0x28a00000 ;  /* 0xd7600000ff117424 */ /* 0x000fe400078e00ff */
[----:B------:R-:W-:-:S07]  /*1de0*/  IMAD.MOV.U32 R18, RZ, RZ, 0x41effff4 ;  /* 0x41effff4ff127424 */ /* 0x000fce00078e00ff */
[----:B------:R-:W-:Y:S05]  /*1df0*/  CALL.REL.NOINC `($__internal_0_$__cuda_sm20_div_rn_f64_full) ;  /* 0x0000004c00107944 */ /* 0x000fea0003c00000 */
[----:B------:R-:W-:-:S07]  /*1e00*/  MOV R16, R18 ;  /* 0x0000001200107202 */ /* 0x000fce0000000f00 */
.L_x_25:
[----:B------:R-:W-:Y:S05]  /*1e10*/  BSYNC.RECONVERGENT B1 ;  /* 0x0000000000017941 */ /* 0x000fea0003800200 */
.L_x_24:
[----:B------:R-:W0:Y:S01]  /*1e20*/  MUFU.RCP64H R21, 4.29494272000000000000e+09 ;  /* 0x41effff400157908 */ /* 0x000e220000001800 */
        /* <DEDUP_REMOVED lines=21> */
[----:B------:R-:W-:-:S05]  /*1f80*/  FFMA R3, RZ, 29.99997711181640625, R19 ;  /* 0x41effff4ff037823 */ /* 0x000fca0000000013 */
[----:B------:R-:W-:-:S13]  /*1f90*/  FSETP.GT.AND P0, PT, |R3|, 1.469367938527859385e-39, PT ;  /* 0x001000000300780b */ /* 0x000fda0003f04200 */
[----:B------:R-:W-:Y:S05]  /*1fa0*/  @P0 BRA P1, `(.L_x_27) ;  /* 0x00000000001c0947 */ /* 0x000fea0000800000 */
[----:B------:R-:W-:Y:S01]  /*1fb0*/  IMAD.MOV.U32 R26, RZ, RZ, R14 ;  /* 0x000000ffff1a7224 */ /* 0x000fe200078e000e */
[----:B------:R-:W-:Y:S01]  /*1fc0*/  MOV R18, 0x41effff4 ;  /* 0x41effff400127802 */ /* 0x000fe20000000f00 */
[----:B------:R-:W-:Y:S01]  /*1fd0*/  IMAD.MOV.U32 R19, RZ, RZ, R15 ;  /* 0x000000ffff137224 */ /* 0x000fe200078e000f */
[----:B------:R-:W-:Y:S01]  /*1fe0*/  MOV R16, 0x2010 ;  /* 0x0000201000107802 */ /* 0x000fe20000000f00 */
[----:B------:R-:W-:-:S07]  /*1ff0*/  IMAD.MOV.U32 R17, RZ, RZ, -0x28a00000 ;  /* 0xd7600000ff117424 */ /* 0x000fce00078e00ff */
[----:B------:R-:W-:Y:S05]  /*2000*/  CALL.REL.NOINC `($__internal_0_$__cuda_sm20_div_rn_f64_full) ;  /* 0x00000048008c7944 */ /* 0x000fea0003c00000 */
[----:B------:R-:W-:-:S07]  /*2010*/  IMAD.MOV.U32 R19, RZ, RZ, R17 ;  /* 0x000000ffff137224 */ /* 0x000fce00078e0011 */
.L_x_27:
[----:B------:R-:W-:Y:S05]  /*2020*/  BSYNC.RECONVERGENT B1 ;  /* 0x0000000000017941 */ /* 0x000fea0003800200 */
.L_x_26:
[----:B------:R-:W0:Y:S01]  /*2030*/  FRND.F64.FLOOR R18, R18 ;  /* 0x0000001200127313 */ /* 0x000e220000305800 */
[----:B------:R-:W-:Y:S01]  /*2040*/  IMAD.MOV.U32 R16, RZ, RZ, -0x28a00000 ;  /* 0xd7600000ff107424 */ /* 0x000fe200078e00ff */
[----:B------:R-:W-:Y:S01]  /*2050*/  UMOV UR4, 0xd7600000 ;  /* 0xd760000000047882 */ /* 0x000fe20000000000 */
[----:B------:R-:W-:Y:S01]  /*2060*/  IMAD.MOV.U32 R17, RZ, RZ, 0x41effff4 ;  /* 0x41effff4ff117424 */ /* 0x000fe200078e00ff */
[----:B------:R-:W-:Y:S01]  /*2070*/  UMOV UR5, 0x41effff4 ;  /* 0x41effff400057882 */ /* 0x000fe20000000000 */
[----:B------:R-:W-:Y:S01]  /*2080*/  IMAD.MOV.U32 R22, RZ, RZ, 0x1 ;  /* 0x00000001ff167424 */ /* 0x000fe200078e00ff */
[----:B------:R-:W-:Y:S02]  /*2090*/  BSSY.RECONVERGENT B1, `(.L_x_28) ;  /* 0x000001e000017945 */ /* 0x000fe40003800200 */
[----:B------:R-:W1:Y:S01]  /*20a0*/  MUFU.RCP64H R23, 4.29494272000000000000e+09 ;  /* 0x41effff400177908 */ /* 0x000e620000001800 */
        /* <DEDUP_REMOVED lines=10> */
[----:B------:R-:W-:Y:S02]  /*2150*/  FSEL R18, RZ, -2.46290604621824000000e+14, P0 ;  /* 0xd7600000ff127808 */ /* 0x000fe40000000000 */
[----:B------:R-:W-:-:S05]  /*2160*/  FSEL R19, RZ, 29.99997711181640625, P0 ;  /* 0x41effff4ff137808 */ /* 0x000fca0000000000 */
[----:B------:R-:W-:Y:S02]  /*2170*/  DFMA R20, R24, R20, R24 ;  /* 0x000000141814722b */ /* 0x000fe40000000018 */
[----:B------:R-:W-:-:S08]  /*2180*/  DADD R14, R14, R18 ;  /* 0x000000000e0e7229 */ /* 0x000fd00000000012 */
        /* <DEDUP_REMOVED lines=14> */
.L_x_29:
[----:B------:R-:W-:Y:S05]  /*2270*/  BSYNC.RECONVERGENT B1 ;  /* 0x0000000000017941 */ /* 0x000fea0003800200 */
.L_x_28:
[----:B------:R-:W0:Y:S01]  /*2280*/  MUFU.RCP64H R17, 4.29494272000000000000e+09 ;  /* 0x41effff400117908 */ /* 0x000e220000001800 */
[----:B------:R-:W-:Y:S01]  /*2290*/  IMAD.MOV.U32 R22, RZ, RZ, -0x28a00000 ;  /* 0xd7600000ff167424 */ /* 0x000fe200078e00ff */
[----:B------:R-:W-:Y:S01]  /*22a0*/  FSETP.GEU.AND P2, PT, |R7|, 6.5827683646048100446e-37, PT ;  /* 0x036000000700780b */ /* 0x000fe20003f4e200 */
[----:B------:R-:W-:Y:S01]  /*22b0*/  IMAD.MOV.U32 R23, RZ, RZ, 0x41effff4 ;  /* 0x41effff4ff177424 */ /* 0x000fe200078e00ff */
[----:B------:R-:W-:Y:S01]  /*22c0*/  UMOV UR4, 0xd7600000 ;  /* 0xd760000000047882 */ /* 0x000fe20000000000 */
[----:B------:R-:W-:Y:S01]  /*22d0*/  IMAD.MOV.U32 R16, RZ, RZ, 0x1 ;  /* 0x00000001ff107424 */ /* 0x000fe200078e00ff */
[----:B------:R-:W-:Y:S01]  /*22e0*/  UMOV UR5, 0x41effff4 ;  /* 0x41effff400057882 */ /* 0x000fe20000000000 */
[----:B------:R-:W-:Y:S01]  /*22f0*/  BSSY.RECONVERGENT B1, `(.L_x_30) ;  /* 0x0000019000017945 */ /* 0x000fe20003800200 */
[----:B------:R-:W1:Y:S03]  /*2300*/  FRND.F64.FLOOR R18, R18 ;  /* 0x0000001200127313 */ /* 0x000e660000305800 */
[----:B0-----:R-:W-:-:S02]  /*2310*/  DFMA R20, R16, -R22, 1 ;  /* 0x3ff000001014742b */ /* 0x001fc40000000816 */
        /* <DEDUP_REMOVED lines=22> */
.L_x_31:
[----:B------:R-:W-:Y:S05]  /*2480*/  BSYNC.RECONVERGENT B1 ;  /* 0x0000000000017941 */ /* 0x000fea0003800200 */
.L_x_30:
        /* <DEDUP_REMOVED lines=32> */
.L_x_33:
[----:B------:R-:W-:Y:S05]  /*2690*/  BSYNC.RECONVERGENT B1 ;  /* 0x0000000000017941 */ /* 0x000fea0003800200 */
.L_x_32:
[----:B------:R-:W0:Y:S01]  /*26a0*/  FRND.F64.FLOOR R18, R18 ;  /* 0x0000001200127313 */ /* 0x000e220000305800 */
[----:B------:R-:W-:Y:S01]  /*26b0*/  IMAD.MOV.U32 R16, RZ, RZ, -0x28a00000 ;  /* 0xd7600000ff107424 */ /* 0x000fe200078e00ff */
[----:B------:R-:W-:Y:S01]  /*26c0*/  MOV R20, 0x1 ;  /* 0x0000000100147802 */ /* 0x000fe20000000f00 */
[----:B------:R-:W-:Y:S01]  /*26d0*/  IMAD.MOV.U32 R17, RZ, RZ, 0x41effff4 ;  /* 0x41effff4ff117424 */ /* 0x000fe200078e00ff */
[----:B------:R-:W-:Y:S01]  /*26e0*/  UMOV UR4, 0xd7600000 ;  /* 0xd760000000047882 */ /* 0x000fe20000000000 */
[----:B------:R-:W-:Y:S01]  /*26f0*/  UMOV UR5, 0x41effff4 ;  /* 0x41effff400057882 */ /* 0x000fe20000000000 */
        /* <DEDUP_REMOVED lines=30> */
.L_x_35:
[----:B------:R-:W-:Y:S05]  /*28e0*/  BSYNC.RECONVERGENT B1 ;  /* 0x0000000000017941 */ /* 0x000fea0003800200 */
.L_x_34:
[----:B------:R-:W0:Y:S01]  /*28f0*/  MUFU.RCP64H R7, 4.29496524800000000000e+09 ;  /* 0x41efffff00077908 */ /* 0x000e220000001800 */
[----:B------:R-:W-:Y:S01]  /*2900*/  IMAD.MOV.U32 R22, RZ, RZ, -0x1a200000 ;  /* 0xe5e00000ff167424 */ /* 0x000fe200078e00ff */
[----:B------:R-:W-:Y:S01]  /*2910*/  MOV R23, 0x41efffff ;  /* 0x41efffff00177802 */ /* 0x000fe20000000f00 */
[----:B------:R-:W-:Y:S01]  /*2920*/  IMAD.MOV.U32 R6, RZ, RZ, 0x1 ;  /* 0x00000001ff067424 */ /* 0x000fe200078e00ff */
[----:B------:R-:W-:Y:S01]  /*2930*/  UMOV UR4, 0xd7600000 ;  /* 0xd760000000047882 */ /* 0x000fe20000000000 */
[----:B------:R-:W-:Y:S01]  /*2940*/  UMOV UR5, 0x41effff4 ;  /* 0x41effff400057882 */ /* 0x000fe20000000000 */
[----:B------:R-:W-:Y:S02]  /*2950*/  BSSY.RECONVERGENT B1, `(.L_x_36) ;  /* 0x000001e000017945 */ /* 0x000fe40003800200 */
[----:B------:R-:W1:Y:S08]  /*2960*/  FRND.F64.FLOOR R18, R18 ;  /* 0x0000001200127313 */ /* 0x000e700000305800 */
[----:B------:R-:W-:Y:S01]  /*2970*/  F2I.U32.F64.TRUNC R3, R24 ;  /* 0x0000001800037311 */ /* 0x000fe2000030d000 */
[----:B0-----:R-:W-:-:S02]  /*2980*/  DFMA R16, R6, -R22, 1 ;  /* 0x3ff000000610742b */ /* 0x001fc40000000816 */
[----:B-1----:R-:W-:-:S05]  /*2990*/  DFMA R14, R18, -UR4, R14 ;  /* 0x80000004120e7c2b */ /* 0x002fca000800000e */
[----:B------:R-:W-:Y:S01]  /*29a0*/  I2F.F64.U32 R4, R4 ;  /* 0x0000000400047312 */ /* 0x000fe20000201800 */
[----:B------:R-:W-:Y:S02]  /*29b0*/  DFMA R16, R16, R16, R16 ;  /* 0x000000101010722b */ /* 0x000fe40000000010 */
[----:B------:R-:W-:-:S06]  /*29c0*/  DSETP.GEU.AND P0, PT, R14, RZ, PT ;  /* 0x000000ff0e00722a */ /* 0x000fcc0003f0e000 */
[----:B------:R-:W-:Y:S01]  /*29d0*/  DFMA R16, R6, R16, R6 ;  /* 0x000000100610722b */ /* 0x000fe20000000006 */
[----:B------:R-:W0:Y:S07]  /*29e0*/  I2F.F64.U32 R6, R2 ;  /* 0x0000000200067312 */ /* 0x000e2e0000201800 */
[----:B------:R-:W-:-:S08]  /*29f0*/  DFMA R20, R16, -R22, 1 ;  /* 0x3ff000001014742b */ /* 0x000fd00000000816 */
[----:B------:R-:W-:Y:S01]  /*2a00*/  DFMA R26, R16, R20, R16 ;  /* 0x00000014101a722b */ /* 0x000fe20000000010 */
[----:B0-----:R-:W-:Y:S01]  /*2a10*/  FSETP.GEU.AND P1, PT, |R7|, 6.5827683646048100446e-37, PT ;  /* 0x036000000700780b */ /* 0x001fe20003f2e200 */
[----:B------:R-:W-:-:S06]  /*2a20*/  DADD R20, R14, UR4 ;  /* 0x000000040e147e29 */ /* 0x000fcc0008000000 */
[----:B------:R-:W-:-:S04]  /*2a30*/  DMUL R16, R26, R6 ;  /* 0x000000061a107228 */ /* 0x000fc80000000000 */
[----:B------:R-:W-:Y:S02]  /*2a40*/  FSEL R14, R20, R14, !P0 ;  /* 0x0000000e140e7208 */ /* 0x000fe40004000000 */
[----:B------:R-:W-:Y:S02]  /*2a50*/  FSEL R15, R21, R15, !P0 ;  /* 0x0000000f150f7208 */ /* 0x000fe40004000000 */
[----:B------:R-:W-:Y:S02]  /*2a60*/  DFMA R22, R16, -R22, R6 ;  /* 0x800000161016722b */ /* 0x000fe40000000006 */
[----:B------:R0:W1:Y:S06]  /*2a70*/  F2I.U32.F64.TRUNC R2, R14 ;  /* 0x0000000e00027311 */ /* 0x00006c000030d000 */
[----:B------:R-:W-:-:S10]  /*2a80*/  DFMA R16, R26, R22, R16 ;  /* 0x000000161a10722b */ /* 0x000fd40000000010 */
[----:B------:R-:W-:-:S05]  /*2a90*/  FFMA R18, RZ, 29.999998092651367188, R17 ;  /* 0x41efffffff127823 */ /* 0x000fca0000000011 */
        /* <DEDUP_REMOVED lines=9> */
.L_x_37:
[----:B------:R-:W-:Y:S05]  /*2b30*/  BSYNC.RECONVERGENT B1 ;  /* 0x0000000000017941 */ /* 0x000fea0003800200 */
.L_x_36:
[----:B------:R-:W0:Y:S01]  /*2b40*/  MUFU.RCP64H R19, 4.29496524800000000000e+09 ;  /* 0x41efffff00137908 */ /* 0x000e220000001800 */
        /* <DEDUP_REMOVED lines=31> */
.L_x_39:
[----:B------:R-:W-:Y:S05]  /*2d40*/  BSYNC.RECONVERGENT B1 ;  /* 0x0000000000017941 */ /* 0x000fea0003800200 */
.L_x_38:
        /* <DEDUP_REMOVED lines=11> */
[C---:B------:R-:W-:Y:S02]  /*2e00*/  DADD R16, R6.reuse, UR4 ;  /* 0x0000000406107e29 */ /* 0x040fe40008000000 */
[----:B------:R-:W-:-:S04]  /*2e10*/  DSETP.GEU.AND P0, PT, R6, RZ, PT ;  /* 0x000000ff0600722a */ /* 0x000fc80003f0e000 */
[----:B------:R-:W-:-:S04]  /*2e20*/  DFMA R22, R20, R22, R20 ;  /* 0x000000161416722b */ /* 0x000fc80000000014 */
[----:B------:R-:W-:Y:S02]  /*2e30*/  FSEL R16, R16, R6, !P0 ;  /* 0x0000000610107208 */ /* 0x000fe40004000000 */
[----:B------:R-:W-:Y:S02]  /*2e40*/  FSEL R17, R17, R7, !P0 ;  /* 0x0000000711117208 */ /* 0x000fe40004000000 */
[----:B------:R-:W-:-:S04]  /*2e50*/  DFMA R18, R22, -R14, 1 ;  /* 0x3ff000001612742b */ /* 0x000fc8000000080e */
[C---:B------:R-:W-:Y:S02]  /*2e60*/  DADD R6, R16.reuse, UR4 ;  /* 0x0000000410067e29 */ /* 0x040fe40008000000 */
[----:B------:R-:W-:Y:S02]  /*2e70*/  DSETP.GEU.AND P0, PT, R16, RZ, PT ;  /* 0x000000ff1000722a */ /* 0x000fe40003f0e000 */
[----:B------:R-:W-:-:S06]  /*2e80*/  DFMA R22, R22, R18, R22 ;  /* 0x000000121616722b */ /* 0x000fcc0000000016 */
[----:B------:R-:W-:Y:S02]  /*2e90*/  FSEL R6, R6, R16, !P0 ;  /* 0x0000001006067208 */ /* 0x000fe40004000000 */
[----:B------:R-:W-:-:S04]  /*2ea0*/  FSEL R7, R7, R17, !P0 ;  /* 0x0000001107077208 */ /* 0x000fc80004000000 */
[----:B------:R-:W-:Y:S02]  /*2eb0*/  FSETP.GEU.AND P1, PT, |R7|, 6.5827683646048100446e-37, PT ;  /* 0x036000000700780b */ /* 0x000fe40003f2e200 */
        /* <DEDUP_REMOVED lines=13> */
.L_x_41:
[----:B------:R-:W-:Y:S05]  /*2f90*/  BSYNC.RECONVERGENT B1 ;  /* 0x0000000000017941 */ /* 0x000fea0003800200 */
.L_x_40:
[----:B------:R-:W0:Y:S01]  /*2fa0*/  MUFU.RCP64H R17, 4.29496524800000000000e+09 ;  /* 0x41efffff00117908 */ /* 0x000e220000001800 */
        /* <DEDUP_REMOVED lines=8> */
[----:B0-----:R-:W-:-:S08]  /*3030*/  DFMA R20, R16, -R14, 1 ;  /* 0x3ff000001014742b */ /* 0x001fd0000000080e */
[----:B------:R-:W-:-:S08]  /*3040*/  DFMA R20, R20, R20, R20 ;  /* 0x000000141414722b */ /* 0x000fd00000000014 */
[----:B------:R-:W-:-:S08]  /*3050*/  DFMA R20, R16, R20, R16 ;  /* 0x000000141014722b */ /* 0x000fd00000000010 */
[----:B------:R-:W-:-:S08]  /*3060*/  DFMA R16, R20, -R14, 1 ;  /* 0x3ff000001410742b */ /* 0x000fd0000000080e */
[----:B------:R-:W-:-:S08]  /*3070*/  DFMA R22, R20, R16, R20 ;  /* 0x000000101416722b */ /* 0x000fd00000000014 */
[----:B------:R-:W-:-:S08]  /*3080*/  DMUL R16, R22, R4 ;  /* 0x0000000416107228 */ /* 0x000fd00000000000 */
[-C--:B------:R-:W-:Y:S02]  /*3090*/  DFMA R20, R16, -R14.reuse, R4 ;  /* 0x8000000e1014722b */ /* 0x080fe40000000004 */
[----:B-1----:R-:W-:-:S06]  /*30a0*/  DFMA R14, R18, -R14, R6 ;  /* 0x8000000e120e722b */ /* 0x002fcc0000000006 */
[----:B------:R-:W-:Y:S02]  /*30b0*/  DFMA R16, R22, R20, R16 ;  /* 0x000000141610722b */ /* 0x000fe40000000010 */
[C---:B------:R-:W-:Y:S02]  /*30c0*/  DADD R6, R14.reuse, UR4 ;  /* 0x000000040e067e29 */ /* 0x040fe40008000000 */
[----:B------:R-:W-:-:S06]  /*30d0*/  DSETP.GEU.AND P0, PT, R14, RZ, PT ;  /* 0x000000ff0e00722a */ /* 0x000fcc0003f0e000 */
[----:B------:R-:W-:Y:S02]  /*30e0*/  FFMA R20, RZ, 29.999998092651367188, R17 ;  /* 0x41efffffff147823 */ /* 0x000fe40000000011 */
[----:B------:R-:W-:Y:S02]  /*30f0*/  FSEL R6, R6, R14, !P0 ;  /* 0x0000000e06067208 */ /* 0x000fe40004000000 */
[----:B------:R-:W-:Y:S02]  /*3100*/  FSEL R7, R7, R15, !P0 ;  /* 0x0000000f07077208 */ /* 0x000fe40004000000 */
        /* <DEDUP_REMOVED lines=9> */
.L_x_43:
[----:B------:R-:W-:Y:S05]  /*31a0*/  BSYNC.RECONVERGENT B1 ;  /* 0x0000000000017941 */ /* 0x000fea0003800200 */
.L_x_42:
        /* <DEDUP_REMOVED lines=32> */
.L_x_45:
[----:B------:R-:W-:Y:S05]  /*33b0*/  BSYNC.RECONVERGENT B1 ;  /* 0x0000000000017941 */ /* 0x000fea0003800200 */
.L_x_44:
        /* <DEDUP_REMOVED lines=36> */
.L_x_47:
[----:B------:R-:W-:Y:S05]  /*3600*/  BSYNC.RECONVERGENT B1 ;  /* 0x0000000000017941 */ /* 0x000fea0003800200 */
.L_x_46:
[----:B------:R-:W0:Y:S01]  /*3610*/  MUFU.RCP64H R5, 4.29494272000000000000e+09 ;  /* 0x41effff400057908 */ /* 0x000e220000001800 */
        /* <DEDUP_REMOVED lines=9> */
[----:B-1----:R-:W-:-:S06]  /*36b0*/  DFMA R14, R18, -UR4, R14 ;  /* 0x80000004120e7c2b */ /* 0x002fcc000800000e */
[----:B------:R-:W-:Y:S02]  /*36c0*/  DFMA R20, R20, R20, R20 ;  /* 0x000000141414722b */ /* 0x000fe40000000014 */
[----:B------:R-:W-:-:S06]  /*36d0*/  DSETP.GEU.AND P0, PT, R14, RZ, PT ;  /* 0x000000ff0e00722a */ /* 0x000fcc0003f0e000 */
[----:B------:R-:W-:Y:S01]  /*36e0*/  DFMA R20, R4, R20, R4 ;  /* 0x000000140414722b */ /* 0x000fe20000000004 */
[----:B------:R-:W0:Y:S07]  /*36f0*/  I2F.F64.U32 R4, R3 ;  /* 0x0000000300047312 */ /* 0x000e2e0000201800 */
[C---:B------:R-:W-:Y:S01]  /*3700*/  DFMA R22, R20.reuse, -R16, 1 ;  /* 0x3ff000001416742b */ /* 0x040fe20000000810 */
[----:B------:R-:W1:Y:S07]  /*3710*/  I2F.F64.U32 R2, R2 ;  /* 0x0000000200027312 */ /* 0x000e6e0000201800 */
[----:B------:R-:W-:Y:S01]  /*3720*/  DFMA R24, R20, R22, R20 ;  /* 0x000000161418722b */ /* 0x000fe20000000014 */
[----:B0-----:R-:W-:Y:S01]  /*3730*/  FSETP.GEU.AND P1, PT, |R5|, 6.5827683646048100446e-37, PT ;  /* 0x036000000500780b */ /* 0x001fe20003f2e200 */
[----:B------:R-:W-:-:S06]  /*3740*/  DADD R20, R14, UR4 ;  /* 0x000000040e147e29 */ /* 0x000fcc0008000000 */
[----:B------:R-:W-:-:S04]  /*3750*/  DMUL R22, R24, R4 ;  /* 0x0000000418167228 */ /* 0x000fc80000000000 */
[----:B------:R-:W-:Y:S02]  /*3760*/  FSEL R14, R20, R14, !P0 ;  /* 0x0000000e140e7208 */ /* 0x000fe40004000000 */
[----:B------:R-:W-:Y:S02]  /*3770*/  FSEL R15, R21, R15, !P0 ;  /* 0x0000000f150f7208 */ /* 0x000fe40004000000 */
[----:B------:R-:W-:Y:S02]  /*3780*/  DFMA R16, R22, -R16, R4 ;  /* 0x800000101610722b */ /* 0x000fe40000000004 */
[----:B------:R0:W2:Y:S06]  /*3790*/  F2I.U32.F64.TRUNC R7, R14 ;  /* 0x0000000e00077311 */ /* 0x0000ac000030d000 */
[----:B------:R-:W-:-:S10]  /*37a0*/  DFMA R16, R24, R16, R22 ;  /* 0x000000101810722b */ /* 0x000fd40000000016 */
[----:B------:R-:W-:-:S05]  /*37b0*/  FFMA R18, RZ, 29.99997711181640625, R17 ;  /* 0x41effff4ff127823 */ /* 0x000fca0000000011 */
        /* <DEDUP_REMOVED lines=8> */
[----:B------:R-:W-:-:S07]  /*3840*/  IMAD.MOV.U32 R16, RZ, RZ, R18 ;  /* 0x000000ffff107224 */ /* 0x000fce00078e0012 */
.L_x_49:
[----:B------:R-:W-:Y:S05]  /*3850*/  BSYNC.RECONVERGENT B1 ;  /* 0x0000000000017941 */ /* 0x000fea0003800200 */
.L_x_48:
[----:B------:R-:W0:Y:S01]  /*3860*/  MUFU.RCP64H R19, 4.29494272000000000000e+09 ;  /* 0x41effff400137908 */ /* 0x000e220000001800 */
        /* <DEDUP_REMOVED lines=31> */
.L_x_51:
[----:B------:R-:W-:Y:S05]  /*3a60*/  BSYNC.RECONVERGENT B1 ;  /* 0x0000000000017941 */ /* 0x000fea0003800200 */
.L_x_50:
        /* <DEDUP_REMOVED lines=36> */
.L_x_53:
[----:B------:R-:W-:Y:S05]  /*3cb0*/  BSYNC.RECONVERGENT B1 ;  /* 0x0000000000017941 */ /* 0x000fea0003800200 */
.L_x_52:
        /* <DEDUP_REMOVED lines=20> */
[----:B------:R-:W-:Y:S02]  /*3e00*/  FFMA R20, RZ, 29.99997711181640625, R17 ;  /* 0x41effff4ff147823 */ /* 0x000fe40000000011 */
        /* <DEDUP_REMOVED lines=11> */
.L_x_55:
[----:B------:R-:W-:Y:S05]  /*3ec0*/  BSYNC.RECONVERGENT B1 ;  /* 0x0000000000017941 */ /* 0x000fea0003800200 */
.L_x_54:
        /* <DEDUP_REMOVED lines=32> */
.L_x_57:
[----:B------:R-:W-:Y:S05]  /*40d0*/  BSYNC.RECONVERGENT B1 ;  /* 0x0000000000017941 */ /* 0x000fea0003800200 */
.L_x_56:
        /* <DEDUP_REMOVED lines=36> */
.L_x_59:
[----:B------:R-:W-:Y:S05]  /*4320*/  BSYNC.RECONVERGENT B1 ;  /* 0x0000000000017941 */ /* 0x000fea0003800200 */
.L_x_58:
[----:B------:R-:W0:Y:S01]  /*4330*/  FRND.F64.FLOOR R18, R18 ;  /* 0x0000001200127313 */ /* 0x000e220000305800 */
[----:B------:R-:W-:Y:S01]  /*4340*/  UMOV UR4, 0xd7600000 ;  /* 0xd760000000047882 */ /* 0x000fe20000000000 */
[----:B------:R-:W-:Y:S01]  /*4350*/  UMOV UR5, 0x41effff4 ;  /* 0x41effff400057882 */ /* 0x000fe20000000000 */
[----:B------:R-:W-:Y:S01]  /*4360*/  BSSY B1, `(.L_x_60) ;  /* 0x0000131000017945 */ /* 0x000fe20003800000 */
[----:B------:R-:W-:-:S04]  /*4370*/  IMAD.MOV.U32 R30, RZ, RZ, R6 ;  /* 0x000000ffff1e7224 */ /* 0x000fc800078e0006 */
[----:B------:R-:W1:Y:S01]  /*4380*/  F2I.U32.F64.TRUNC R28, R28 ;  /* 0x0000001c001c7311 */ /* 0x000e62000030d000 */
[----:B0-----:R-:W-:-:S08]  /*4390*/  DFMA R2, R18, -UR4, R2 ;  /* 0x8000000412027c2b */ /* 0x001fd00008000002 */
[C---:B------:R-:W-:Y:S01]  /*43a0*/  DADD R4, R2.reuse, UR4 ;  /* 0x0000000402047e29 */ /* 0x040fe20008000000 */
[----:B-1----:R-:W-:Y:S01]  /*43b0*/  IMAD.MOV.U32 R31, RZ, RZ, R28 ;  /* 0x000000ffff1f7224 */ /* 0x002fe200078e001c */
[----:B------:R-:W-:-:S08]  /*43c0*/  DSETP.GEU.AND P0, PT, R2, RZ, PT ;  /* 0x000000ff0200722a */ /* 0x000fd00003f0e000 */
[----:B------:R-:W-:Y:S02]  /*43d0*/  FSEL R2, R4, R2, !P0 ;  /* 0x0000000204027208 */ /* 0x000fe40004000000 */
[----:B------:R-:W-:-:S04]  /*43e0*/  FSEL R3, R5, R3, !P0 ;  /* 0x0000000305037208 */ /* 0x000fc80004000000 */
[----:B------:R0:W1:Y:S03]  /*43f0*/  F2I.U32.F64.TRUNC R29, R2 ;  /* 0x00000002001d7311 */ /* 0x000066000030d000 */
.L_x_73:
[----:B0-----:R-:W0:Y:S01]  /*4400*/  S2R R2, SR_LANEID ;  /* 0x0000000000027919 */ /* 0x001e220000000000 */
[----:B------:R-:W2:Y:S01]  /*4410*/  LDC.64 R4, c[0x0][0x398] ;  /* 0x0000e600ff047b82 */ /* 0x000ea20000000a00 */
[----:B------:R-:W-:Y:S05]  /*4420*/  YIELD ;  /* 0x0000000000007946 */ /* 0x000fea0003800000 */
[----:B------:R-:W-:Y:S02]  /*4430*/  VOTEU.ANY UR4, UPT, PT ;  /* 0x0000000000047886 */ /* 0x000fe400038e0100 */
[----:B------:R-:W-:Y:S02]  /*4440*/  UPOPC UR6, UR4 ;  /* 0x00000004000672bf */ /* 0x000fe40008000000 */
[----:B------:R-:W-:-:S02]  /*4450*/  UFLO.U32 UR5, UR4 ;  /* 0x00000004000572bd */ /* 0x000fc400080e0000 */
[----:B------:R-:W-:Y:S01]  /*4460*/  UIMAD.WIDE.U32 UR6, UR6, 0x1, URZ ;  /* 0x00000001060678a5 */ /* 0x000fe2000f8e00ff */
[----:B------:R-:W-:-:S03]  /*4470*/  UMOV UR4, URZ ;  /* 0x000000ff00047c82 */ /* 0x000fc60008000000 */
[----:B------:R-:W-:Y:S01]  /*4480*/  UIADD3 UR4, UPT, UPT, UR7, UR4, URZ ;  /* 0x0000000407047290 */ /* 0x000fe2000fffe0ff */
[----:B------:R-:W-:Y:S01]  /*4490*/  IADD3 R17, PT, PT, -R31, -0x5945, RZ ;  /* 0xffffa6bb1f117810 */ /* 0x000fe20007ffe1ff */
[----:B------:R-:W-:Y:S01]  /*44a0*/  IMAD.U32 R14, RZ, RZ, UR6 ;  /* 0x00000006ff0e7e24 */ /* 0x000fe2000f8e00ff */
[----:B------:R-:W-:-:S03]  /*44b0*/  MOV R15, UR7 ;  /* 0x00000007000f7c02 */ /* 0x000fc60008000f00 */
[----:B------:R-:W-:Y:S01]  /*44c0*/  IMAD.U32 R15, RZ, RZ, UR4 ;  /* 0x00000004ff0f7e24 */ /* 0x000fe2000f8e00ff */
[----:B0-----:R-:W-:Y:S01]  /*44d0*/  ISETP.EQ.U32.AND P0, PT, R2, UR5, PT ;  /* 0x0000000502007c0c */ /* 0x001fe2000bf02070 */
[----:B------:R-:W-:-:S04]  /*44e0*/  IMAD.WIDE.U32 R2, R28, 0x80cfc, RZ ;  /* 0x00080cfc1c027825 */ /* 0x000fc800078e00ff */
[----:B------:R-:W-:-:S08]  /*44f0*/  IMAD.WIDE.U32 R2, R17, 0x14e9dd, R2 ;  /* 0x0014e9dd11027825 */ /* 0x000fd000078e0002 */
[----:B--2---:R0:W-:Y:S01]  /*4500*/  @P0 REDG.E.ADD.64.STRONG.GPU desc[UR8][R4.64], R14 ;  /* 0x0000000e0400098e */ /* 0x0041e2000c12e508 */
[----:B-1----:R-:W-:Y:S01]  /*4510*/  IADD3 R19, PT, PT, -R29, -0x5945, RZ ;  /* 0xffffa6bb1d137810 */ /* 0x002fe20007ffe1ff */
[----:B------:R-:W-:Y:S01]  /*4520*/  UMOV UR4, 0xd10000b ;  /* 0x0d10000b00047882 */ /* 0x000fe20000000000 */
[----:B------:R-:W-:Y:S01]  /*4530*/  UMOV UR5, 0x3df00000 ;  /* 0x3df0000000057882 */ /* 0x000fe20000000000 */
[----:B------:R-:W-:Y:S01]  /*4540*/  IMAD.MOV.U32 R26, RZ, RZ, 0x0 ;  /* 0x00000000ff1a7424 */ /* 0x000fe200078e00ff */
[----:B------:R-:W-:Y:S01]  /*4550*/  BSSY.RECONVERGENT B0, `(.L_x_61) ;  /* 0x0000061000007945 */ /* 0x000fe20003800200 */
[----:B------:R-:W-:Y:S02]  /*4560*/  IMAD.MOV.U32 R27, RZ, RZ, 0x3fd80000 ;  /* 0x3fd80000ff1b7424 */ /* 0x000fe400078e00ff */
[----:B------:R-:W-:Y:S02]  /*4570*/  IMAD.MOV.U32 R31, RZ, RZ, R28 ;  /* 0x000000ffff1f7224 */ /* 0x000fe400078e001c */
[----:B0-----:R-:W-:-:S02]  /*4580*/  IMAD.MOV.U32 R4, RZ, RZ, R2 ;  /* 0x000000ffff047224 */ /* 0x001fc400078e0002 */
[----:B------:R-:W-:Y:S02]  /*4590*/  IMAD.MOV.U32 R5, RZ, RZ, RZ ;  /* 0x000000ffff057224 */ /* 0x000fe400078e00ff */
[----:B------:R-:W-:-:S04]  /*45a0*/  IMAD.WIDE.U32 R2, R3, 0x5945, R4 ;  /* 0x0000594503027825 */ /* 0x000fc800078e0004 */
[----:B------:R-:W-:-:S04]  /*45b0*/  IMAD.MOV.U32 R4, RZ, RZ, R2 ;  /* 0x000000ffff047224 */ /* 0x000fc800078e0002 */
[----:B------:R-:W-:-:S04]  /*45c0*/  IMAD.WIDE.U32 R2, R3, 0x5945, R4 ;  /* 0x0000594503027825 */ /* 0x000fc800078e0004 */
[----:B------:R-:W-:Y:S01]  /*45d0*/  IMAD.WIDE.U32 R4, R6, 0x156abc, RZ ;  /* 0x00156abc06047825 */ /* 0x000fe200078e00ff */
[C---:B------:R-:W-:Y:S02]  /*45e0*/  ISETP.GT.U32.AND P0, PT, R2.reuse, -0x5946, PT ;  /* 0xffffa6ba0200780c */ /* 0x040fe40003f04070 */
[----:B------:R-:W-:Y:S02]  /*45f0*/  IADD3 R17, P3, PT, R2, 0x5945, RZ ;  /* 0x0000594502117810 */ /* 0x000fe40007f7e0ff */
[----:B------:R-:W-:-:S04]  /*4600*/  ISETP.GT.U32.AND.EX P0, PT, R3, RZ, PT, P0 ;  /* 0x000000ff0300720c */ /* 0x000fc80003f04100 */
[----:B------:R-:W-:Y:S02]  /*4610*/  SEL R32, R17, R2, P0 ;  /* 0x0000000211207207 */ /* 0x000fe40000000000 */
[----:B------:R-:W-:-:S03]  /*4620*/  IADD3 R17, PT, PT, -R7, -0xd1, RZ ;  /* 0xffffff2f07117810 */ /* 0x000fc60007ffe1ff */
[----:B------:R-:W-:-:S04]  /*4630*/  IMAD.WIDE.U32 R14, R32, 0x80cfc, RZ ;  /* 0x00080cfc200e7825 */ /* 0x000fc800078e00ff */
[----:B------:R-:W-:-:S04]  /*4640*/  IMAD.WIDE.U32 R4, R17, 0xc5ee8, R4 ;  /* 0x000c5ee811047825 */ /* 0x000fc800078e0004 */
[----:B------:R-:W-:-:S04]  /*4650*/  IMAD.WIDE.U32 R14, R19, 0x14e9dd, R14 ;  /* 0x0014e9dd130e7825 */ /* 0x000fc800078e000e */
[----:B------:R-:W-:Y:S02]  /*4660*/  IMAD.MOV.U32 R16, RZ, RZ, R14 ;  /* 0x000000ffff107224 */ /* 0x000fe400078e000e */
[----:B------:R-:W-:Y:S02]  /*4670*/  IMAD.MOV.U32 R17, RZ, RZ, RZ ;  /* 0x000000ffff117224 */ /* 0x000fe400078e00ff */
[----:B------:R-:W-:Y:S01]  /*4680*/  IMAD.WIDE.U32 R14, R15, 0x5945, R16 ;  /* 0x000059450f0e7825 */ /* 0x000fe200078e0010 */
[----:B------:R-:W-:-:S05]  /*4690*/  MOV R16, R4 ;  /* 0x0000000400107202 */ /* 0x000fca0000000f00 */
[----:B------:R-:W-:-:S04]  /*46a0*/  IMAD.WIDE.U32 R4, R5, 0xd1, R16 ;  /* 0x000000d105047825 */ /* 0x000fc800078e0010 */
[----:B------:R-:W-:Y:S01]  /*46b0*/  IMAD.MOV.U32 R16, RZ, RZ, R14 ;  /* 0x000000ffff107224 */ /* 0x000fe200078e000e */
[C---:B------:R-:W-:Y:S02]  /*46c0*/  ISETP.GT.U32.AND P1, PT, R4.reuse, -0xd2, PT ;  /* 0xffffff2e0400780c */ /* 0x040fe40003f24070 */
[----:B------:R-:W-:Y:S01]  /*46d0*/  IADD3 R29, P5, PT, R4, 0xd1, RZ ;  /* 0x000000d1041d7810 */ /* 0x000fe20007fbe0ff */
[----:B------:R-:W-:Y:S01]  /*46e0*/  IMAD.WIDE.U32 R14, R15, 0x5945, R16 ;  /* 0x000059450f0e7825 */ /* 0x000fe200078e0010 */
[C---:B------:R-:W-:Y:S02]  /*46f0*/  ISETP.GT.U32.AND.EX P1, PT, R5.reuse, RZ, PT, P1 ;  /* 0x000000ff0500720c */ /* 0x040fe40003f24110 */
[----:B------:R-:W-:Y:S02]  /*4700*/  IADD3.X R21, PT, PT, R5, -0x1, RZ, P5, !PT ;  /* 0xffffffff05157810 */ /* 0x000fe40002ffe4ff */
[C---:B------:R-:W-:Y:S02]  /*4710*/  ISETP.GT.U32.AND P2, PT, R14.reuse, -0x5946, PT ;  /* 0xffffa6ba0e00780c */ /* 0x040fe40003f44070 */
[----:B------:R-:W-:-:S02]  /*4720*/  IADD3 R17, P4, PT, R14, 0x5945, RZ ;  /* 0x000059450e117810 */ /* 0x000fc40007f9e0ff */
[----:B------:R-:W-:Y:S02]  /*4730*/  ISETP.GT.U32.AND.EX P2, PT, R15, RZ, PT, P2 ;  /* 0x000000ff0f00720c */ /* 0x000fe40003f44120 */
[----:B------:R-:W-:Y:S02]  /*4740*/  SEL R29, R29, R4, P1 ;  /* 0x000000041d1d7207 */ /* 0x000fe40000800000 */
[----:B------:R-:W-:Y:S02]  /*4750*/  IADD3.X R19, PT, PT, R15, -0x1, RZ, P4, !PT ;  /* 0xffffffff0f137810 */ /* 0x000fe400027fe4ff */
[----:B------:R-:W-:Y:S02]  /*4760*/  SEL R34, R17, R14, P2 ;  /* 0x0000000e11227207 */ /* 0x000fe40001000000 */
[----:B------:R-:W-:Y:S02]  /*4770*/  SEL R5, R21, R5, P1 ;  /* 0x0000000515057207 */ /* 0x000fe40000800000 */
[----:B------:R-:W-:Y:S01]  /*4780*/  SEL R14, R19, R15, P2 ;  /* 0x0000000f130e7207 */ /* 0x000fe20001000000 */
[C-C-:B------:R-:W-:Y:S01]  /*4790*/  IMAD.IADD R2, R29.reuse, 0x1, -R34.reuse ;  /* 0x000000011d027824 */ /* 0x140fe200078e0a22 */
[----:B------:R-:W-:Y:S01]  /*47a0*/  ISETP.GT.U32.AND P1, PT, R29, R34, PT ;  /* 0x000000221d00720c */ /* 0x000fe20003f24070 */
[----:B------:R-:W-:-:S03]  /*47b0*/  IMAD.MOV.U32 R28, RZ, RZ, R34 ;  /* 0x000000ffff1c7224 */ /* 0x000fc600078e0022 */
[----:B------:R-:W-:-:S13]  /*47c0*/  ISETP.GT.U32.AND.EX P1, PT, R5, R14, PT, P1 ;  /* 0x0000000e0500720c */ /* 0x000fda0003f24110 */
[----:B------:R-:W-:-:S04]  /*47d0*/  @!P1 VIADD R2, R2, 0xffffff2f ;  /* 0xffffff2f02029836 */ /* 0x000fc80000000000 */
[----:B------:R0:W1:Y:S02]  /*47e0*/  I2F.F64.U32 R4, R2 ;  /* 0x0000000200047312 */ /* 0x0000640000201800 */
[----:B0-----:R-:W-:-:S04]  /*47f0*/  IADD3.X R2, PT, PT, R3, -0x1, RZ, P3, !PT ;  /* 0xffffffff03027810 */ /* 0x001fc80001ffe4ff */
[----:B------:R-:W-:Y:S01]  /*4800*/  SEL R2, R2, R3, P0 ;  /* 0x0000000302027207 */ /* 0x000fe20000000000 */
[----:B-1----:R-:W-:Y:S01]  /*4810*/  DMUL R14, R4, UR4 ;  /* 0x00000004040e7c28 */ /* 0x002fe20008000000 */
[----:B------:R-:W-:Y:S01]  /*4820*/  IMAD.WIDE.U32 R4, R7, 0x156abc, RZ ;  /* 0x00156abc07047825 */ /* 0x000fe200078e00ff */
[----:B------:R-:W-:-:S04]  /*4830*/  IADD3 R7, PT, PT, -R30, -0xd1, RZ ;  /* 0xffffff2f1e077810 */ /* 0x000fc80007ffe1ff */
[----:B------:R0:W1:Y:S01]  /*4840*/  F2F.F32.F64 R18, R14 ;  /* 0x0000000e00127310 */ /* 0x0000620000301000 */
[----:B------:R-:W-:Y:S02]  /*4850*/  IMAD.MOV.U32 R30, RZ, RZ, R6 ;  /* 0x000000ffff1e7224 */ /* 0x000fe400078e0006 */
[----:B------:R-:W-:-:S04]  /*4860*/  IMAD.WIDE.U32 R4, R7, 0xc5ee8, R4 ;  /* 0x000c5ee807047825 */ /* 0x000fc800078e0004 */
[----:B------:R-:W-:Y:S02]  /*4870*/  IMAD.MOV.U32 R6, RZ, RZ, R29 ;  /* 0x000000ffff067224 */ /* 0x000fe400078e001d */
[----:B------:R-:W-:Y:S02]  /*4880*/  IMAD.MOV.U32 R29, RZ, RZ, R32 ;  /* 0x000000ffff1d7224 */ /* 0x000fe400078e0020 */
[----:B0-----:R-:W-:Y:S02]  /*4890*/  IMAD.MOV.U32 R14, RZ, RZ, R4 ;  /* 0x000000ffff0e7224 */ /* 0x001fe400078e0004 */
[----:B------:R-:W-:Y:S01]  /*48a0*/  IMAD.MOV.U32 R15, RZ, RZ, RZ ;  /* 0x000000ffff0f7224 */ /* 0x000fe200078e00ff */
[----:B-1----:R-:W0:Y:S01]  /*48b0*/  F2F.F64.F32 R16, R18 ;  /* 0x0000001200107310 */ /* 0x002e220000201800 */
[----:B------:R-:W-:-:S03]  /*48c0*/  IMAD.WIDE.U32 R4, R5, 0xd1, R14 ;  /* 0x000000d105047825 */ /* 0x000fc600078e000e */
[C---:B------:R-:W-:Y:S02]  /*48d0*/  ISETP.GT.U32.AND P1, PT, R4.reuse, -0xd2, PT ;  /* 0xffffff2e0400780c */ /* 0x040fe40003f24070 */
[----:B------:R-:W-:Y:S02]  /*48e0*/  IADD3 R7, P2, PT, R4, 0xd1, RZ ;  /* 0x000000d104077810 */ /* 0x000fe40007f5e0ff */
[C---:B------:R-:W-:Y:S02]  /*48f0*/  ISETP.GT.U32.AND.EX P1, PT, R5.reuse, RZ, PT, P1 ;  /* 0x000000ff0500720c */ /* 0x040fe40003f24110 */
[----:B------:R-:W-:Y:S01]  /*4900*/  IADD3.X R19, PT, PT, R5, -0x1, RZ, P2, !PT ;  /* 0xffffffff05137810 */ /* 0x000fe200017fe4ff */
[----:B0-----:R-:W-:Y:S01]  /*4910*/  DADD R16, R16, -0.5 ;  /* 0xbfe0000010107429 */ /* 0x001fe20000000000 */
[----:B------:R-:W-:Y:S02]  /*4920*/  SEL R7, R7, R4, P1 ;  /* 0x0000000407077207 */ /* 0x000fe40000800000 */
[----:B------:R-:W-:-:S02]  /*4930*/  SEL R5, R19, R5, P1 ;  /* 0x0000000513057207 */ /* 0x000fc40000800000 */
[C---:B------:R-:W-:Y:S01]  /*4940*/  ISETP.GT.U32.AND P0, PT, R7.reuse, R32, PT ;  /* 0x000000200700720c */ /* 0x040fe20003f04070 */
[----:B------:R-:W-:Y:S02]  /*4950*/  IMAD.IADD R20, R7, 0x1, -R32 ;  /* 0x0000000107147824 */ /* 0x000fe400078e0a20 */
[----:B------:R-:W-:Y:S01]  /*4960*/  DADD R14, R16, R16 ;  /* 0x00000000100e7229 */ /* 0x000fe20000000010 */
[----:B------:R-:W-:-:S07]  /*4970*/  ISETP.GT.U32.AND.EX P0, PT, R5, R2, PT, P0 ;  /* 0x000000020500720c */ /* 0x000fce0003f04100 */
[----:B------:R-:W-:-:S06]  /*4980*/  DFMA R16, -R14, R14, 1 ;  /* 0x3ff000000e10742b */ /* 0x000fcc000000010e */
[----:B------:R-:W0:Y:S01]  /*4990*/  MUFU.RSQ64H R25, R17 ;  /* 0x0000001100197308 */ /* 0x000e220000001c00 */
[----:B------:R-:W-:-:S03]  /*49a0*/  @!P0 IADD3 R20, PT, PT, R20, -0xd1, RZ ;  /* 0xffffff2f14148810 */ /* 0x000fc60007ffe0ff */
[----:B------:R-:W-:-:S04]  /*49b0*/  VIADD R24, R17, 0xfcb00000 ;  /* 0xfcb0000011187836 */ /* 0x000fc80000000000 */
[----:B------:R-:W1:Y:S01]  /*49c0*/  I2F.F64.U32 R2, R20 ;  /* 0x0000001400027312 */ /* 0x000e620000201800 */
[----:B------:R-:W-:Y:S01]  /*49d0*/  ISETP.GE.U32.AND P0, PT, R24, 0x7ca00000, PT ;  /* 0x7ca000001800780c */ /* 0x000fe20003f06070 */
[----:B0-----:R-:W-:-:S08]  /*49e0*/  DMUL R4, R24, R24 ;  /* 0x0000001818047228 */ /* 0x001fd00000000000 */
[----:B------:R-:W-:Y:S02]  /*49f0*/  DFMA R18, R16, -R4, 1 ;  /* 0x3ff000001012742b */ /* 0x000fe40000000804 */
[----:B-1----:R-:W-:Y:S01]  /*4a00*/  DMUL R4, R2, UR4 ;  /* 0x0000000402047c28 */ /* 0x002fe20008000000 */
[----:B------:R-:W-:Y:S01]  /*4a10*/  UMOV UR4, 0x4d12d84a ;  /* 0x4d12d84a00047882 */ /* 0x000fe20000000000 */
[----:B------:R-:W-:-:S04]  /*4a20*/  UMOV UR5, 0x400921fb ;  /* 0x400921fb00057882 */ /* 0x000fc80000000000 */
[----:B------:R-:W-:Y:S01]  /*4a30*/  DFMA R26, R18, R26, 0.5 ;  /* 0x3fe00000121a742b */ /* 0x000fe2000000001a */
[----:B------:R-:W0:Y:S01]  /*4a40*/  F2F.F32.F64 R33, R4 ;  /* 0x0000000400217310 */ /* 0x000e220000301000 */
[----:B------:R-:W-:-:S08]  /*4a50*/  DMUL R18, R24, R18 ;  /* 0x0000001218127228 */ /* 0x000fd00000000000 */
[----:B------:R-:W-:Y:S01]  /*4a60*/  DFMA R26, R26, R18, R24 ;  /* 0x000000121a1a722b */ /* 0x000fe20000000018 */
[----:B0-----:R-:W0:Y:S07]  /*4a70*/  F2F.F64.F32 R2, R33 ;  /* 0x0000002100027310 */ /* 0x001e2e0000201800 */
[----:B------:R-:W-:Y:S02]  /*4a80*/  DMUL R22, R16, R26 ;  /* 0x0000001a10167228 */ /* 0x000fe40000000000 */
[----:B------:R-:W-:Y:S01]  /*4a90*/  VIADD R19, R27, 0xfff00000 ;  /* 0xfff000001b137836 */ /* 0x000fe20000000000 */
[----:B------:R-:W-:-:S05]  /*4aa0*/  MOV R18, R26 ;  /* 0x0000001a00127202 */ /* 0x000fca0000000f00 */
[----:B------:R-:W-:Y:S02]  /*4ab0*/  DFMA R20, R22, -R22, R16 ;  /* 0x800000161614722b */ /* 0x000fe40000000010 */
[----:B0-----:R-:W-:-:S06]  /*4ac0*/  DMUL R2, R2, UR4 ;  /* 0x0000000402027c28 */ /* 0x001fcc0008000000 */
[----:B------:R-:W-:Y:S01]  /*4ad0*/  DFMA R4, R20, R18, R22 ;  /* 0x000000121404722b */ /* 0x000fe20000000016 */
[----:B------:R-:W-:Y:S10]  /*4ae0*/  @!P0 BRA `(.L_x_62) ;  /* 0x00000000001c8947 */ /* 0x000ff40003800000 */
[----:B------:R-:W-:Y:S02]  /*4af0*/  IMAD.MOV.U32 R18, RZ, RZ, R26 ;  /* 0x000000ffff127224 */ /* 0x000fe400078e001a */
[----:B------:R-:W-:Y:S01]  /*4b00*/  IMAD.MOV.U32 R26, RZ, RZ, R19 ;  /* 0x000000ffff1a7224 */ /* 0x000fe200078e0013 */
[----:B------:R-:W-:Y:S01]  /*4b10*/  MOV R19, 0x4b40 ;  /* 0x00004b4000137802 */ /* 0x000fe20000000f00 */
[----:B------:R-:W-:-:S07]  /*4b20*/  IMAD.MOV.U32 R27, RZ, RZ, R24 ;  /* 0x000000ffff1b7224 */ /* 0x000fce00078e0018 */
[----:B------:R-:W-:Y:S05]  /*4b30*/  CALL.REL.NOINC `($__internal_1_$__cuda_sm20_dsqrt_rn_f64_mediumpath_v1) ;  /* 0x0000002400587944 */ /* 0x000fea0003c00000 */
[----:B------:R-:W-:Y:S01]  /*4b40*/  MOV R4, R17 ;  /* 0x0000001100047202 */ /* 0x000fe20000000f00 */
[----:B------:R-:W-:-:S07]  /*4b50*/  IMAD.MOV.U32 R5, RZ, RZ, R16 ;  /* 0x000000ffff057224 */ /* 0x000fce00078e0010 */
.L_x_62:
[----:B------:R-:W-:Y:S05]  /*4b60*/  BSYNC.RECONVERGENT B0 ;  /* 0x0000000000007941 */ /* 0x000fea0003800200 */
.L_x_61:
[----:B------:R-:W-:Y:S01]  /*4b70*/  DSETP.NEU.AND P2, PT, R2, +INF , PT ;  /* 0x7ff000000200742a */ /* 0x000fe20003f4d000 */
[----:B------:R-:W-:Y:S01]  /*4b80*/  BSSY.RECONVERGENT B0, `(.L_x_63) ;  /* 0x000001c000007945 */ /* 0x000fe20003800200 */
[----:B------:R-:W-:Y:S02]  /*4b90*/  IMAD.MOV.U32 R38, RZ, RZ, 0x1 ;  /* 0x00000001ff267424 */ /* 0x000fe400078e00ff */
[----:B------:R-:W-:Y:S02]  /*4ba0*/  IMAD.MOV.U32 R36, RZ, RZ, R12 ;  /* 0x000000ffff247224 */ /* 0x000fe400078e000c */
[----:B------:R-:W-:-:S08]  /*4bb0*/  IMAD.MOV.U32 R37, RZ, RZ, R13 ;  /* 0x000000ffff257224 */ /* 0x000fd000078e000d */
[----:B------:R-:W-:Y:S05]  /*4bc0*/  @!P2 BRA `(.L_x_64) ;  /* 0x00000000005ca947 */ /* 0x000fea0003800000 */
[----:B------:R-:W-:Y:S01]  /*4bd0*/  UMOV UR4, 0x6dc9c883 ;  /* 0x6dc9c88300047882 */ /* 0x000fe20000000000 */
[----:B------:R-:W-:Y:S01]  /*4be0*/  UMOV UR5, 0x3fe45f30 ;  /* 0x3fe45f3000057882 */ /* 0x000fe20000000000 */
[C---:B------:R-:W-:Y:S01]  /*4bf0*/  DSETP.GE.AND P0, PT, R2.reuse, 2.14748364800000000000e+09, PT ;  /* 0x41e000000200742a */ /* 0x040fe20003f06000 */
[----:B------:R-:W-:Y:S01]  /*4c00*/  BSSY.RECONVERGENT B2, `(.L_x_65) ;  /* 0x0000012000027945 */ /* 0x000fe20003800200 */
[----:B------:R-:W-:Y:S01]  /*4c10*/  DMUL R16, R2, UR4 ;  /* 0x0000000402107c28 */ /* 0x000fe20008000000 */
[----:B------:R-:W-:Y:S01]  /*4c20*/  UMOV UR4, 0x54442d18 ;  /* 0x54442d1800047882 */ /* 0x000fe20000000000 */
[----:B------:R-:W-:-:S08]  /*4c30*/  UMOV UR5, 0x3ff921fb ;  /* 0x3ff921fb00057882 */ /* 0x000fd00000000000 */
[----:B------:R-:W0:Y:S08]  /*4c40*/  F2I.F64 R16, R16 ;  /* 0x0000001000107311 */ /* 0x000e300000301100 */
[----:B0-----:R-:W0:Y:S02]  /*4c50*/  I2F.F64 R36, R16 ;  /* 0x0000001000247312 */ /* 0x001e240000201c00 */
[----:B0-----:R-:W-:Y:S01]  /*4c60*/  DFMA R18, R36, -UR4, R2 ;  /* 0x8000000424127c2b */ /* 0x001fe20008000002 */
[----:B------:R-:W-:Y:S01]  /*4c70*/  UMOV UR4, 0x33145c00 ;  /* 0x33145c0000047882 */ /* 0x000fe20000000000 */
[----:B------:R-:W-:-:S06]  /*4c80*/  UMOV UR5, 0x3c91a626 ;  /* 0x3c91a62600057882 */ /* 0x000fcc0000000000 */
[----:B------:R-:W-:Y:S01]  /*4c90*/  DFMA R18, R36, -UR4, R18 ;  /* 0x8000000424127c2b */ /* 0x000fe20008000012 */
[----:B------:R-:W-:Y:S01]  /*4ca0*/  UMOV UR4, 0x252049c0 ;  /* 0x252049c000047882 */ /* 0x000fe20000000000 */
[----:B------:R-:W-:-:S06]  /*4cb0*/  UMOV UR5, 0x397b839a ;  /* 0x397b839a00057882 */ /* 0x000fcc0000000000 */
[----:B------:R-:W-:Y:S01]  /*4cc0*/  DFMA R36, R36, -UR4, R18 ;  /* 0x8000000424247c2b */ /* 0x000fe20008000012 */
[----:B------:R-:W-:Y:S10]  /*4cd0*/  @!P0 BRA `(.L_x_66) ;  /* 0x0000000000108947 */ /* 0x000ff40003800000 */
[----:B------:R-:W-:Y:S01]  /*4ce0*/  IMAD.MOV.U32 R16, RZ, RZ, R2 ;  /* 0x000000ffff107224 */ /* 0x000fe200078e0002 */
[----:B------:R-:W-:Y:S01]  /*4cf0*/  MOV R34, 0x4d20 ;  /* 0x00004d2000227802 */ /* 0x000fe20000000f00 */
[----:B------:R-:W-:-:S07]  /*4d00*/  IMAD.MOV.U32 R27, RZ, RZ, R3 ;  /* 0x000000ffff1b7224 */ /* 0x000fce00078e0003 */
[----:B------:R-:W-:Y:S05]  /*4d10*/  CALL.REL.NOINC `($_Z11update_gridPdliiPy$__internal_trig_reduction_slowpathd) ;  /* 0x0000002400907944 */ /* 0x000fea0003c00000 */
.L_x_66:
[----:B------:R-:W-:Y:S05]  /*4d20*/  BSYNC.RECONVERGENT B2 ;  /* 0x0000000000027941 */ /* 0x000fea0003800200 */
.L_x_65:
[----:B------:R-:W-:-:S07]  /*4d30*/  IADD3 R38, PT, PT, R16, 0x1, RZ ;  /* 0x0000000110267810 */ /* 0x000fce0007ffe0ff */
.L_x_64:
[----:B------:R-:W-:Y:S05]  /*4d40*/  BSYNC.RECONVERGENT B0 ;  /* 0x0000000000007941 */ /* 0x000fea0003800200 */
.L_x_63:
[----:B------:R-:W0:Y:S01]  /*4d50*/  LDCU.64 UR4, c[0x4][0x48] ;  /* 0x01000900ff0477ac */ /* 0x000e220008000a00 */
[----:B------:R-:W-:-:S05]  /*4d60*/  IMAD.SHL.U32 R16, R38, 0x40, RZ ;  /* 0x0000004026107824 */ /* 0x000fca00078e00ff */
[----:B------:R-:W-:-:S04]  /*4d70*/  LOP3.LUT R16, R16, 0x40, RZ, 0xc0, !PT ;  /* 0x0000004010107812 */ /* 0x000fc800078ec0ff */
[----:B0-----:R-:W-:-:S05]  /*4d80*/  IADD3 R40, P0, PT, R16, UR4, RZ ;  /* 0x0000000410287c10 */ /* 0x001fca000ff1e0ff */
[----:B------:R-:W-:-:S05]  /*4d90*/  IMAD.X R41, RZ, RZ, UR5, P0 ;  /* 0x00000005ff297e24 */ /* 0x000fca00080e06ff */
[----:B------:R-:W2:Y:S04]  /*4da0*/  LDG.E.128.CONSTANT R16, desc[UR8][R40.64] ;  /* 0x0000000828107981 */ /* 0x000ea8000c1e9d00 */
[----:B------:R-:W3:Y:S04]  /*4db0*/  LDG.E.128.CONSTANT R20, desc[UR8][R40.64+0x10] ;  /* 0x0000100828147981 */ /* 0x000ee8000c1e9d00 */
[----:B------:R-:W4:Y:S01]  /*4dc0*/  LDG.E.128.CONSTANT R24, desc[UR8][R40.64+0x20] ;  /* 0x0000200828187981 */ /* 0x000f22000c1e9d00 */
[----:B------:R-:W-:Y:S01]  /*4dd0*/  LOP3.LUT R32, R38, 0x1, RZ, 0xc0, !PT ;  /* 0x0000000126207812 */ /* 0x000fe200078ec0ff */
[----:B------:R-:W-:Y:S01]  /*4de0*/  IMAD.MOV.U32 R33, RZ, RZ, 0x3da8ff83 ;  /* 0x3da8ff83ff217424 */ /* 0x000fe200078e00ff */
[----:B------:R-:W-:Y:S01]  /*4df0*/  DMUL R34, R36, R36 ;  /* 0x0000002424227228 */ /* 0x000fe20000000000 */
[----:B------:R-:W-:Y:S01]  /*4e00*/  BSSY.RECONVERGENT B0, `(.L_x_67) ;  /* 0x000002f000007945 */ /* 0x000fe20003800200 */
[----:B------:R-:W-:Y:S01]  /*4e10*/  ISETP.NE.U32.AND P0, PT, R32, 0x1, PT ;  /* 0x000000012000780c */ /* 0x000fe20003f05070 */
[----:B------:R-:W-:-:S03]  /*4e20*/  IMAD.MOV.U32 R32, RZ, RZ, 0x20fd8164 ;  /* 0x20fd8164ff207424 */ /* 0x000fc600078e00ff */
[----:B------:R-:W-:Y:S02]  /*4e30*/  FSEL R33, -R33, 0.11223486810922622681, !P0 ;  /* 0x3de5db6521217808 */ /* 0x000fe40004000100 */
[----:B------:R-:W-:-:S06]  /*4e40*/  FSEL R32, R32, -8.06006814911005101289e+34, !P0 ;  /* 0xf9785eba20207808 */ /* 0x000fcc0004000000 */
[----:B--2---:R-:W-:-:S08]  /*4e50*/  DFMA R16, R34, R32, R16 ;  /* 0x000000202210722b */ /* 0x004fd00000000010 */
[----:B------:R-:W-:-:S08]  /*4e60*/  DFMA R16, R34, R16, R18 ;  /* 0x000000102210722b */ /* 0x000fd00000000012 */
[----:B---3--:R-:W-:-:S08]  /*4e70*/  DFMA R16, R34, R16, R20 ;  /* 0x000000102210722b */ /* 0x008fd00000000014 */
[----:B------:R-:W-:-:S08]  /*4e80*/  DFMA R16, R34, R16, R22 ;  /* 0x000000102210722b */ /* 0x000fd00000000016 */
[----:B----4-:R-:W-:-:S08]  /*4e90*/  DFMA R16, R34, R16, R24 ;  /* 0x000000102210722b */ /* 0x010fd00000000018 */
[----:B------:R-:W-:-:S08]  /*4ea0*/  DFMA R16, R34, R16, R26 ;  /* 0x000000102210722b */ /* 0x000fd0000000001a */
[----:B------:R-:W-:Y:S02]  /*4eb0*/  DFMA R18, R16, R36, R36 ;  /* 0x000000241012722b */ /* 0x000fe40000000024 */
[----:B------:R-:W-:Y:S01]  /*4ec0*/  DFMA R16, R34, R16, 1 ;  /* 0x3ff000002210742b */ /* 0x000fe20000000010 */
[----:B------:R-:W-:Y:S01]  /*4ed0*/  IMAD.MOV.U32 R34, RZ, RZ, R12 ;  /* 0x000000ffff227224 */ /* 0x000fe200078e000c */
[----:B------:R-:W-:-:S08]  /*4ee0*/  MOV R35, R13 ;  /* 0x0000000d00237202 */ /* 0x000fd00000000f00 */
[----:B------:R-:W-:Y:S02]  /*4ef0*/  FSEL R18, R16, R18, !P0 ;  /* 0x0000001210127208 */ /* 0x000fe40004000000 */
[----:B------:R-:W-:Y:S02]  /*4f00*/  FSEL R19, R17, R19, !P0 ;  /* 0x0000001311137208 */ /* 0x000fe40004000000 */
[----:B------:R-:W-:Y:S01]  /*4f10*/  LOP3.LUT P0, RZ, R38, 0x2, RZ, 0xc0, !PT ;  /* 0x0000000226ff7812 */ /* 0x000fe2000780c0ff */
[----:B------:R-:W-:-:S03]  /*4f20*/  IMAD.MOV.U32 R38, RZ, RZ, RZ ;  /* 0x000000ffff267224 */ /* 0x000fc600078e00ff */
[----:B------:R-:W-:-:S10]  /*4f30*/  DADD R16, RZ, -R18 ;  /* 0x00000000ff107229 */ /* 0x000fd40000000812 */
[----:B------:R-:W-:Y:S02]  /*4f40*/  FSEL R32, R18, R16, !P0 ;  /* 0x0000001012207208 */ /* 0x000fe40004000000 */
[----:B------:R-:W-:-:S06]  /*4f50*/  FSEL R33, R19, R17, !P0 ;  /* 0x0000001113217208 */ /* 0x000fcc0004000000 */
[----:B------:R-:W-:Y:S01]  /*4f60*/  DMUL R32, R4, R32 ;  /* 0x0000002004207228 */ /* 0x000fe20000000000 */
[----:B------:R-:W-:Y:S10]  /*4f70*/  @!P2 BRA `(.L_x_68) ;  /* 0x00000000005ca947 */ /* 0x000ff40003800000 */
[----:B------:R-:W-:Y:S01]  /*4f80*/  UMOV UR4, 0x6dc9c883 ;  /* 0x6dc9c88300047882 */ /* 0x000fe20000000000 */
[----:B------:R-:W-:Y:S01]  /*4f90*/  UMOV UR5, 0x3fe45f30 ;  /* 0x3fe45f3000057882 */ /* 0x000fe20000000000 */
[C---:B------:R-:W-:Y:S02]  /*4fa0*/  DSETP.GE.AND P0, PT, R2.reuse, 2.14748364800000000000e+09, PT ;  /* 0x41e000000200742a */ /* 0x040fe40003f06000 */
        /* <DEDUP_REMOVED lines=17> */
[----:B------:R-:W-:Y:S02]  /*50c0*/  IMAD.MOV.U32 R38, RZ, RZ, R16 ;  /* 0x000000ffff267224 */ /* 0x000fe400078e0010 */
[----:B------:R-:W-:Y:S02]  /*50d0*/  IMAD.MOV.U32 R34, RZ, RZ, R36 ;  /* 0x000000ffff227224 */ /* 0x000fe400078e0024 */
[----:B------:R-:W-:-:S07]  /*50e0*/  IMAD.MOV.U32 R35, RZ, RZ, R37 ;  /* 0x000000ffff237224 */ /* 0x000fce00078e0025 */
.L_x_68:
[----:B------:R-:W-:Y:S05]  /*50f0*/  BSYNC.RECONVERGENT B0 ;  /* 0x0000000000007941 */ /* 0x000fea0003800200 */
.L_x_67:
[----:B------:R-:W0:Y:S01]  /*5100*/  LDCU.64 UR4, c[0x4][0x48] ;  /* 0x01000900ff0477ac */ /* 0x000e220008000a00 */
[----:B------:R-:W-:-:S05]  /*5110*/  IMAD.SHL.U32 R2, R38, 0x40, RZ ;  /* 0x0000004026027824 */ /* 0x000fca00078e00ff */
[----:B------:R-:W-:-:S04]  /*5120*/  LOP3.LUT R2, R2, 0x40, RZ, 0xc0, !PT ;  /* 0x0000004002027812 */ /* 0x000fc800078ec0ff */
[----:B0-----:R-:W-:-:S04]  /*5130*/  IADD3 R40, P0, PT, R2, UR4, RZ ;  /* 0x0000000402287c10 */ /* 0x001fc8000ff1e0ff */
[----:B------:R-:W-:-:S05]  /*5140*/  IADD3.X R41, PT, PT, RZ, UR5, RZ, P0, !PT ;  /* 0x00000005ff297c10 */ /* 0x000fca00087fe4ff */
        /* <DEDUP_REMOVED lines=12> */
[----:B------:R-:W-:Y:S02]  /*5210*/  DFMA R2, R36, R2, R18 ;  /* 0x000000022402722b */ /* 0x000fe40000000012 */
[----:B------:R-:W-:-:S06]  /*5220*/  DMUL R18, R32, 10 ;  /* 0x4024000020127828 */ /* 0x000fcc0000000000 */
[----:B---3--:R-:W-:-:S04]  /*5230*/  DFMA R2, R36, R2, R20 ;  /* 0x000000022402722b */ /* 0x008fc80000000014 */
[----:B------:R-:W-:-:S04]  /*5240*/  FSETP.GEU.AND P1, PT, |R19|, 6.5827683646048100446e-37, PT ;  /* 0x036000001300780b */ /* 0x000fc80003f2e200 */
[----:B------:R-:W-:-:S08]  /*5250*/  DFMA R2, R36, R2, R22 ;  /* 0x000000022402722b */ /* 0x000fd00000000016 */
[----:B----4-:R-:W-:-:S08]  /*5260*/  DFMA R2, R36, R2, R24 ;  /* 0x000000022402722b */ /* 0x010fd00000000018 */
[----:B------:R-:W-:-:S08]  /*5270*/  DFMA R2, R36, R2, R26 ;  /* 0x000000022402722b */ /* 0x000fd0000000001a */
[----:B------:R-:W-:Y:S02]  /*5280*/  DFMA R16, R2, R34, R34 ;  /* 0x000000220210722b */ /* 0x000fe40000000022 */
[----:B------:R-:W-:-:S10]  /*5290*/  DFMA R2, R36, R2, 1 ;  /* 0x3ff000002402742b */ /* 0x000fd40000000002 */
[----:B------:R-:W-:Y:S02]  /*52a0*/  FSEL R16, R2, R16, !P0 ;  /* 0x0000001002107208 */ /* 0x000fe40004000000 */
[----:B------:R-:W-:Y:S02]  /*52b0*/  FSEL R17, R3, R17, !P0 ;  /* 0x0000001103117208 */ /* 0x000fe40004000000 */
[----:B------:R-:W-:-:S04]  /*52c0*/  LOP3.LUT P0, RZ, R38, 0x2, RZ, 0xc0, !PT ;  /* 0x0000000226ff7812 */ /* 0x000fc8000780c0ff */
[----:B------:R-:W-:-:S10]  /*52d0*/  DADD R2, RZ, -R16 ;  /* 0x00000000ff027229 */ /* 0x000fd40000000810 */
[----:B------:R-:W-:Y:S01]  /*52e0*/  FSEL R24, R16, R2, !P0 ;  /* 0x0000000210187208 */ /* 0x000fe20004000000 */
[----:B------:R-:W-:Y:S01]  /*52f0*/  IMAD.MOV.U32 R2, RZ, RZ, 0x1 ;  /* 0x00000001ff027424 */ /* 0x000fe200078e00ff */
[----:B------:R-:W-:-:S06]  /*5300*/  FSEL R25, R17, R3, !P0 ;  /* 0x0000000311197208 */ /* 0x000fcc0004000000 */
[----:B------:R-:W-:-:S06]  /*5310*/  DMUL R24, R4, R24 ;  /* 0x0000001804187228 */ /* 0x000fcc0000000000 */
[----:B------:R-:W0:Y:S02]  /*5320*/  MUFU.RCP64H R3, R25 ;  /* 0x0000001900037308 */ /* 0x000e240000001800 */
[----:B0-----:R-:W-:-:S08]  /*5330*/  DFMA R4, -R24, R2, 1 ;  /* 0x3ff000001804742b */ /* 0x001fd00000000102 */
[----:B------:R-:W-:-:S08]  /*5340*/  DFMA R4, R4, R4, R4 ;  /* 0x000000040404722b */ /* 0x000fd00000000004 */
[----:B------:R-:W-:-:S08]  /*5350*/  DFMA R4, R2, R4, R2 ;  /* 0x000000040204722b */ /* 0x000fd00000000002 */
[----:B------:R-:W-:-:S08]  /*5360*/  DFMA R2, -R24, R4, 1 ;  /* 0x3ff000001802742b */ /* 0x000fd00000000104 */
[----:B------:R-:W-:-:S08]  /*5370*/  DFMA R2, R4, R2, R4 ;  /* 0x000000020402722b */ /* 0x000fd00000000004 */
[----:B------:R-:W-:-:S08]  /*5380*/  DMUL R4, R18, R2 ;  /* 0x0000000212047228 */ /* 0x000fd00000000000 */
[----:B------:R-:W-:-:S08]  /*5390*/  DFMA R16, -R24, R4, R18 ;  /* 0x000000041810722b */ /* 0x000fd00000000112 */
[----:B------:R-:W-:-:S10]  /*53a0*/  DFMA R2, R2, R16, R4 ;  /* 0x000000100202722b */ /* 0x000fd40000000004 */
[----:B------:R-:W-:-:S05]  /*53b0*/  FFMA R4, RZ, R25, R3 ;  /* 0x00000019ff047223 */ /* 0x000fca0000000003 */
[----:B------:R-:W-:-:S13]  /*53c0*/  FSETP.GT.AND P0, PT, |R4|, 1.469367938527859385e-39, PT ;  /* 0x001000000400780b */ /* 0x000fda0003f04200 */
[----:B------:R-:W-:Y:S05]  /*53d0*/  @P0 BRA P1, `(.L_x_70) ;  /* 0x00000000001c0947 */ /* 0x000fea0000800000 */
[----:B------:R-:W-:Y:S01]  /*53e0*/  IMAD.MOV.U32 R26, RZ, RZ, R18 ;  /* 0x000000ffff1a7224 */ /* 0x000fe200078e0012 */
[----:B------:R-:W-:Y:S01]  /*53f0*/  MOV R16, 0x5430 ;  /* 0x0000543000107802 */ /* 0x000fe20000000f00 */
[----:B------:R-:W-:Y:S02]  /*5400*/  IMAD.MOV.U32 R17, RZ, RZ, R24 ;  /* 0x000000ffff117224 */ /* 0x000fe400078e0018 */
[----:B------:R-:W-:-:S07]  /*5410*/  IMAD.MOV.U32 R18, RZ, RZ, R25 ;  /* 0x000000ffff127224 */ /* 0x000fce00078e0019 */
[----:B------:R-:W-:Y:S05]  /*5420*/  CALL.REL.NOINC `($__internal_0_$__cuda_sm20_div_rn_f64_full) ;  /* 0x0000001400847944 */ /* 0x000fea0003c00000 */
[----:B------:R-:W-:Y:S01]  /*5430*/  MOV R2, R18 ;  /* 0x0000001200027202 */ /* 0x000fe20000000f00 */
[----:B------:R-:W-:-:S07]  /*5440*/  IMAD.MOV.U32 R3, RZ, RZ, R17 ;  /* 0x000000ffff037224 */ /* 0x000fce00078e0011 */
.L_x_70:
[----:B------:R-:W-:Y:S05]  /*5450*/  BSYNC.RECONVERGENT B2 ;  /* 0x0000000000027941 */ /* 0x000fea0003800200 */
.L_x_69:
[----:B------:R-:W0:Y:S01]  /*5460*/  MUFU.RCP64H R5, R25 ;  /* 0x0000001900057308 */ /* 0x000e220000001800 */
[----:B------:R-:W-:Y:S01]  /*5470*/  IMAD.MOV.U32 R4, RZ, RZ, 0x1 ;  /* 0x00000001ff047424 */ /* 0x000fe200078e00ff */
[----:B------:R-:W-:Y:S01]  /*5480*/  DMUL R18, R14, 10 ;  /* 0x402400000e127828 */ /* 0x000fe20000000000 */
[----:B------:R-:W-:Y:S09]  /*5490*/  BSSY.RECONVERGENT B2, `(.L_x_71) ;  /* 0x0000014000027945 */ /* 0x000ff20003800200 */
[----:B------:R-:W-:Y:S01]  /*54a0*/  FSETP.GEU.AND P1, PT, |R19|, 6.5827683646048100446e-37, PT ;  /* 0x036000001300780b */ /* 0x000fe20003f2e200 */
        /* <DEDUP_REMOVED lines=16> */
[----:B------:R-:W-:Y:S01]  /*55b0*/  IMAD.MOV.U32 R4, RZ, RZ, R18 ;  /* 0x000000ffff047224 */ /* 0x000fe200078e0012 */
[----:B------:R-:W-:-:S07]  /*55c0*/  MOV R5, R17 ;  /* 0x0000001100057202 */ /* 0x000fce0000000f00 */
.L_x_72:
[----:B------:R-:W-:Y:S05]  /*55d0*/  BSYNC.RECONVERGENT B2 ;  /* 0x0000000000027941 */ /* 0x000fea0003800200 */
.L_x_71:
[----:B------:R-:W-:Y:S02]  /*55e0*/  DMUL R16, R24, 12 ;  /* 0x4028000018107828 */ /* 0x000fe40000000000 */
[----:B------:R-:W-:-:S06]  /*55f0*/  DSETP.GTU.AND P0, PT, |R4|, 10, PT ;  /* 0x402400000400742a */ /* 0x000fcc0003f0c200 */
[----:B------:R-:W-:Y:S02]  /*5600*/  DFMA R16, RZ, R32, R16 ;  /* 0x00000020ff10722b */ /* 0x000fe40000000010 */
[----:B------:R-:W-:-:S06]  /*5610*/  DSETP.GTU.OR P0, PT, |R2|, 10, P0 ;  /* 0x402400000200742a */ /* 0x000fcc000070c600 */
[----:B------:R-:W-:-:S08]  /*5620*/  DFMA R34, RZ, R14, R16 ;  /* 0x0000000eff22722b */ /* 0x000fd00000000010 */
[----:B------:R-:W-:-:S08]  /*5630*/  DFMA R16, R34, R34, 36 ;  /* 0x404200002210742b */ /* 0x000fd00000000022 */
[----:B------:R-:W-:-:S08]  /*5640*/  DADD R16, R16, -144 ;  /* 0xc062000010107429 */ /* 0x000fd00000000000 */
[----:B------:R-:W-:-:S14]  /*5650*/  DSETP.LEU.OR P0, PT, R16, RZ, P0 ;  /* 0x000000ff1000722a */ /* 0x000fdc000070b400 */
[----:B------:R-:W-:Y:S05]  /*5660*/  @P0 BRA `(.L_x_73) ;  /* 0xffffffec00640947 */ /* 0x000fea000383ffff */
[----:B------:R-:W-:Y:S05]  /*5670*/  BSYNC B1 ;  /* 0x0000000000017941 */ /* 0x000fea0003800000 */
.L_x_60:
[----:B------:R-:W0:Y:S01]  /*5680*/  MUFU.RSQ64H R27, R17 ;  /* 0x00000011001b7308 */ /* 0x000e220000001c00 */
[----:B------:R-:W-:Y:S01]  /*5690*/  VIADD R26, R17, 0xfcb00000 ;  /* 0xfcb00000111a7836 */ /* 0x000fe20000000000 */
[----:B------:R-:W-:Y:S01]  /*56a0*/  BSSY.RECONVERGENT B0, `(.L_x_74) ;  /* 0x0000016000007945 */ /* 0x000fe20003800200 */
[----:B------:R-:W-:Y:S02]  /*56b0*/  IMAD.MOV.U32 R18, RZ, RZ, 0x0 ;  /* 0x00000000ff127424 */ /* 0x000fe400078e00ff */
[----:B------:R-:W-:Y:S01]  /*56c0*/  IMAD.MOV.U32 R19, RZ, RZ, 0x3fd80000 ;  /* 0x3fd80000ff137424 */ /* 0x000fe200078e00ff */
[----:B------:R-:W-:Y:S01]  /*56d0*/  ISETP.GE.U32.AND P0, PT, R26, 0x7ca00000, PT ;  /* 0x7ca000001a00780c */ /* 0x000fe20003f06070 */
[----:B0-----:R-:W-:-:S08]  /*56e0*/  DMUL R6, R26, R26 ;  /* 0x0000001a1a067228 */ /* 0x001fd00000000000 */
[----:B------:R-:W-:-:S08]  /*56f0*/  DFMA R6, R16, -R6, 1 ;  /* 0x3ff000001006742b */ /* 0x000fd00000000806 */
[----:B------:R-:W-:Y:S02]  /*5700*/  DFMA R18, R6, R18, 0.5 ;  /* 0x3fe000000612742b */ /* 0x000fe40000000012 */
[----:B------:R-:W-:-:S08]  /*5710*/  DMUL R6, R26, R6 ;  /* 0x000000061a067228 */ /* 0x000fd00000000000 */
[----:B------:R-:W-:-:S08]  /*5720*/  DFMA R28, R18, R6, R26 ;  /* 0x00000006121c722b */ /* 0x000fd0000000001a */
[----:B------:R-:W-:Y:S02]  /*5730*/  DMUL R22, R16, R28 ;  /* 0x0000001c10167228 */ /* 0x000fe40000000000 */
[----:B------:R-:W-:Y:S02]  /*5740*/  VIADD R7, R29, 0xfff00000 ;  /* 0xfff000001d077836 */ /* 0x000fe40000000000 */
[----:B------:R-:W-:-:S04]  /*5750*/  IMAD.MOV.U32 R6, RZ, RZ, R28 ;  /* 0x000000ffff067224 */ /* 0x000fc800078e001c */
[----:B------:R-:W-:-:S08]  /*5760*/  DFMA R20, R22, -R22, R16 ;  /* 0x800000161614722b */ /* 0x000fd00000000010 */
[----:B------:R-:W-:Y:S01]  /*5770*/  DFMA R18, R20, R6, R22 ;  /* 0x000000061412722b */ /* 0x000fe20000000016 */
[----:B------:R-:W-:Y:S10]  /*5780*/  @!P0 BRA `(.L_x_75) ;  /* 0x00000000001c8947 */ /* 0x000ff40003800000 */
[----:B------:R-:W-:Y:S01]  /*5790*/  MOV R27, R26 ;  /* 0x0000001a001b7202 */ /* 0x000fe20000000f00 */
[----:B------:R-:W-:Y:S01]  /*57a0*/  IMAD.MOV.U32 R18, RZ, RZ, R28 ;  /* 0x000000ffff127224 */ /* 0x000fe200078e001c */
[----:B------:R-:W-:Y:S01]  /*57b0*/  MOV R19, 0x57e0 ;  /* 0x000057e000137802 */ /* 0x000fe20000000f00 */
[----:B------:R-:W-:-:S07]  /*57c0*/  IMAD.MOV.U32 R26, RZ, RZ, R7 ;  /* 0x000000ffff1a7224 */ /* 0x000fce00078e0007 */
[----:B------:R-:W-:Y:S05]  /*57d0*/  CALL.REL.NOINC `($__internal_1_$__cuda_sm20_dsqrt_rn_f64_mediumpath_v1) ;  /* 0x0000001800307944 */ /* 0x000fea0003c00000 */
[----:B------:R-:W-:Y:S02]  /*57e0*/  IMAD.MOV.U32 R18, RZ, RZ, R17 ;  /* 0x000000ffff127224 */ /* 0x000fe400078e0011 */
[----:B------:R-:W-:-:S07]  /*57f0*/  IMAD.MOV.U32 R19, RZ, RZ, R16 ;  /* 0x000000ffff137224 */ /* 0x000fce00078e0010 */
.L_x_75:
[----:B------:R-:W-:Y:S05]  /*5800*/  BSYNC.RECONVERGENT B0 ;  /* 0x0000000000007941 */ /* 0x000fea0003800200 */
.L_x_74:
[----:B------:R-:W-:Y:S01]  /*5810*/  DADD R34, R34, -R18 ;  /* 0x0000000022227229 */ /* 0x000fe20000000812 */
[----:B------:R-:W-:Y:S01]  /*5820*/  BSSY.RECONVERGENT B0, `(.L_x_76) ;  /* 0x0000024000007945 */ /* 0x000fe20003800200 */
[----:B------:R-:W-:Y:S02]  /*5830*/  IMAD.MOV.U32 R18, RZ, RZ, 0x0 ;  /* 0x00000000ff127424 */ /* 0x000fe400078e00ff */
[----:B------:R-:W-:-:S04]  /*5840*/  IMAD.MOV.U32 R19, RZ, RZ, 0x3fd80000 ;  /* 0x3fd80000ff137424 */ /* 0x000fc800078e00ff */
[-C--:B------:R-:W-:Y:S02]  /*5850*/  DFMA R28, R24, R34.reuse, -12 ;  /* 0xc0280000181c742b */ /* 0x080fe40000000022 */
[-C--:B------:R-:W-:Y:S02]  /*5860*/  DMUL R32, R32, R34.reuse ;  /* 0x0000002220207228 */ /* 0x080fe40000000000 */
[-C--:B------:R-:W-:Y:S02]  /*5870*/  DMUL R14, R14, R34.reuse ;  /* 0x000000220e0e7228 */ /* 0x080fe40000000000 */
[----:B------:R-:W-:Y:S02]  /*5880*/  DFMA R24, R24, -R34, 4 ;  /* 0x401000001818742b */ /* 0x000fe40000000822 */
[----:B------:R-:W-:Y:S02]  /*5890*/  DMUL R6, R28, R28 ;  /* 0x0000001c1c067228 */ /* 0x000fe40000000000 */
[----:B------:R-:W-:-:S02]  /*58a0*/  DADD R38, -R32, 4 ;  /* 0x4010000020267429 */ /* 0x000fc40000000100 */
[----:B------:R-:W-:-:S04]  /*58b0*/  DADD R30, -R14, -1 ;  /* 0xbff000000e1e7429 */ /* 0x000fc80000000100 */
[----:B------:R-:W-:-:S08]  /*58c0*/  DFMA R6, R32, R32, R6 ;  /* 0x000000202006722b */ /* 0x000fd00000000006 */
[----:B------:R-:W-:-:S06]  /*58d0*/  DFMA R16, R14, R14, R6 ;  /* 0x0000000e0e10722b */ /* 0x000fcc0000000006 */
[----:B------:R-:W0:Y:S04]  /*58e0*/  MUFU.RSQ64H R27, R17 ;  /* 0x00000011001b7308 */ /* 0x000e280000001c00 */
[----:B------:R-:W-:-:S05]  /*58f0*/  VIADD R26, R17, 0xfcb00000 ;  /* 0xfcb00000111a7836 */ /* 0x000fca0000000000 */
[----:B------:R-:W-:Y:S01]  /*5900*/  ISETP.GE.U32.AND P0, PT, R26, 0x7ca00000, PT ;  /* 0x7ca000001a00780c */ /* 0x000fe20003f06070 */
[----:B0-----:R-:W-:-:S08]  /*5910*/  DMUL R6, R26, R26 ;  /* 0x0000001a1a067228 */ /* 0x001fd00000000000 */
[----:B------:R-:W-:-:S08]  /*5920*/  DFMA R6, R16, -R6, 1 ;  /* 0x3ff000001006742b */ /* 0x000fd00000000806 */
[----:B------:R-:W-:Y:S02]  /*5930*/  DFMA R18, R6, R18, 0.5 ;  /* 0x3fe000000612742b */ /* 0x000fe40000000012 */
[----:B------:R-:W-:-:S08]  /*5940*/  DMUL R6, R26, R6 ;  /* 0x000000061a067228 */ /* 0x000fd00000000000 */
[----:B------:R-:W-:Y:S02]  /*5950*/  DFMA R34, R18, R6, R26 ;  /* 0x000000061222722b */ /* 0x000fe4000000001a */
[----:B------:R-:W-:-:S06]  /*5960*/  DMUL R6, R24, R24 ;  /* 0x0000001818067228 */ /* 0x000fcc0000000000 */
[----:B------:R-:W-:Y:S02]  /*5970*/  DMUL R22, R16, R34 ;  /* 0x0000002210167228 */ /* 0x000fe40000000000 */
[----:B------:R-:W-:Y:S01]  /*5980*/  DFMA R6, R38, R38, R6 ;  /* 0x000000262606722b */ /* 0x000fe20000000006 */
[----:B------:R-:W-:Y:S01]  /*5990*/  IADD3 R19, PT, PT, R35, -0x100000, RZ ;  /* 0xfff0000023137810 */ /* 0x000fe20007ffe0ff */
[----:B------:R-:W-:-:S04]  /*59a0*/  IMAD.MOV.U32 R18, RZ, RZ, R34 ;  /* 0x000000ffff127224 */ /* 0x000fc800078e0022 */
[----:B------:R-:W-:Y:S02]  /*59b0*/  DFMA R20, R22, -R22, R16 ;  /* 0x800000161614722b */ /* 0x000fe40000000010 */
[----:B------:R-:W-:-:S06]  /*59c0*/  DFMA R6, R30, R30, R6 ;  /* 0x0000001e1e06722b */ /* 0x000fcc0000000006 */
[----:B------:R-:W-:Y:S01]  /*59d0*/  DFMA R36, R20, R18, R22 ;  /* 0x000000121424722b */ /* 0x000fe20000000016 */
[----:B------:R-:W-:Y:S10]  /*59e0*/  @!P0 BRA `(.L_x_77) ;  /* 0x00000000001c8947 */ /* 0x000ff40003800000 */
[----:B------:R-:W-:Y:S02]  /*59f0*/  IMAD.MOV.U32 R27, RZ, RZ, R26 ;  /* 0x000000ffff1b7224 */ /* 0x000fe400078e001a */
[----:B------:R-:W-:Y:S01]  /*5a00*/  IMAD.MOV.U32 R26, RZ, RZ, R19 ;  /* 0x000000ffff1a7224 */ /* 0x000fe200078e0013 */
[----:B------:R-:W-:Y:S01]  /*5a10*/  MOV R19, 0x5a40 ;  /* 0x00005a4000137802 */ /* 0x000fe20000000f00 */
[----:B------:R-:W-:-:S07]  /*5a20*/  IMAD.MOV.U32 R18, RZ, RZ, R34 ;  /* 0x000000ffff127224 */ /* 0x000fce00078e0022 */
[----:B------:R-:W-:Y:S05]  /*5a30*/  CALL.REL.NOINC `($__internal_1_$__cuda_sm20_dsqrt_rn_f64_mediumpath_v1) ;  /* 0x0000001400987944 */ /* 0x000fea0003c00000 */
[----:B------:R-:W-:Y:S02]  /*5a40*/  IMAD.MOV.U32 R36, RZ, RZ, R17 ;  /* 0x000000ffff247224 */ /* 0x000fe400078e0011 */
[----:B------:R-:W-:-:S07]  /*5a50*/  IMAD.MOV.U32 R37, RZ, RZ, R16 ;  /* 0x000000ffff257224 */ /* 0x000fce00078e0010 */
.L_x_77:
[----:B------:R-:W-:Y:S05]  /*5a60*/  BSYNC.RECONVERGENT B0 ;  /* 0x0000000000007941 */ /* 0x000fea0003800200 */
.L_x_76:
[----:B------:R-:W0:Y:S01]  /*5a70*/  MUFU.RSQ64H R27, R7 ;  /* 0x00000007001b7308 */ /* 0x000e220000001c00 */
[----:B------:R-:W-:Y:S01]  /*5a80*/  IADD3 R26, PT, PT, R7, -0x3500000, RZ ;  /* 0xfcb00000071a7810 */ /* 0x000fe20007ffe0ff */
[----:B------:R-:W-:Y:S01]  /*5a90*/  IMAD.MOV.U32 R18, RZ, RZ, 0x0 ;  /* 0x00000000ff127424 */ /* 0x000fe200078e00ff */
[----:B------:R-:W-:Y:S01]  /*5aa0*/  BSSY.RECONVERGENT B0, `(.L_x_78) ;  /* 0x0000017000007945 */ /* 0x000fe20003800200 */
[----:B------:R-:W-:Y:S01]  /*5ab0*/  IMAD.MOV.U32 R19, RZ, RZ, 0x3fd80000 ;  /* 0x3fd80000ff137424 */ /* 0x000fe200078e00ff */
[----:B------:R-:W-:Y:S02]  /*5ac0*/  ISETP.GE.U32.AND P0, PT, R26, 0x7ca00000, PT ;  /* 0x7ca000001a00780c */ /* 0x000fe40003f06070 */
        /* <DEDUP_REMOVED lines=11> */
[----:B------:R-:W-:Y:S01]  /*5b80*/  IMAD.MOV.U32 R27, RZ, RZ, R26 ;  /* 0x000000ffff1b7224 */ /* 0x000fe200078e001a */
[----:B------:R-:W-:Y:S01]  /*5b90*/  MOV R17, R7 ;  /* 0x0000000700117202 */ /* 0x000fe20000000f00 */
[----:B------:R-:W-:Y:S02]  /*5ba0*/  IMAD.MOV.U32 R18, RZ, RZ, R16 ;  /* 0x000000ffff127224 */ /* 0x000fe400078e0010 */
[----:B------:R-:W-:Y:S01]  /*5bb0*/  IMAD.MOV.U32 R26, RZ, RZ, R19 ;  /* 0x000000ffff1a7224 */ /* 0x000fe200078e0013 */
[----:B------:R-:W-:Y:S01]  /*5bc0*/  MOV R19, 0x5bf0 ;  /* 0x00005bf000137802 */ /* 0x000fe20000000f00 */
[----:B------:R-:W-:-:S07]  /*5bd0*/  IMAD.MOV.U32 R16, RZ, RZ, R6 ;  /* 0x000000ffff107224 */ /* 0x000fce00078e0006 */
[----:B------:R-:W-:Y:S05]  /*5be0*/  CALL.REL.NOINC `($__internal_1_$__cuda_sm20_dsqrt_rn_f64_mediumpath_v1) ;  /* 0x00000014002c7944 */ /* 0x000fea0003c00000 */
[----:B------:R-:W-:Y:S02]  /*5bf0*/  IMAD.MOV.U32 R34, RZ, RZ, R17 ;  /* 0x000000ffff227224 */ /* 0x000fe400078e0011 */
[----:B------:R-:W-:-:S07]  /*5c00*/  IMAD.MOV.U32 R35, RZ, RZ, R16 ;  /* 0x000000ffff237224 */ /* 0x000fce00078e0010 */
.L_x_79:
[----:B------:R-:W-:Y:S05]  /*5c10*/  BSYNC.RECONVERGENT B0 ;  /* 0x0000000000007941 */ /* 0x000fea0003800200 */
.L_x_78:
[----:B------:R-:W0:Y:S01]  /*5c20*/  MUFU.RCP64H R7, R35 ;  /* 0x0000002300077308 */ /* 0x000e220000001800 */
[----:B------:R-:W-:Y:S01]  /*5c30*/  IMAD.MOV.U32 R6, RZ, RZ, 0x1 ;  /* 0x00000001ff067424 */ /* 0x000fe200078e00ff */
[----:B------:R-:W-:Y:S01]  /*5c40*/  FSETP.GEU.AND P1, PT, |R39|, 6.5827683646048100446e-37, PT ;  /* 0x036000002700780b */ /* 0x000fe20003f2e200 */
[----:B------:R-:W-:Y:S04]  /*5c50*/  BSSY.RECONVERGENT B1, `(.L_x_80) ;  /* 0x0000014000017945 */ /* 0x000fe80003800200 */
[----:B0-----:R-:W-:-:S08]  /*5c60*/  DFMA R16, R6, -R34, 1 ;  /* 0x3ff000000610742b */ /* 0x001fd00000000822 */
[----:B------:R-:W-:-:S08]  /*5c70*/  DFMA R16, R16, R16, R16 ;  /* 0x000000101010722b */ /* 0x000fd00000000010 */
[----:B------:R-:W-:-:S08]  /*5c80*/  DFMA R16, R6, R16, R6 ;  /* 0x000000100610722b */ /* 0x000fd00000000006 */
[----:B------:R-:W-:-:S08]  /*5c90*/  DFMA R6, R16, -R34, 1 ;  /* 0x3ff000001006742b */ /* 0x000fd00000000822 */
[----:B------:R-:W-:-:S08]  /*5ca0*/  DFMA R6, R16, R6, R16 ;  /* 0x000000061006722b */ /* 0x000fd00000000010 */
[----:B------:R-:W-:-:S08]  /*5cb0*/  DMUL R16, R38, R6 ;  /* 0x0000000626107228 */ /* 0x000fd00000000000 */
[----:B------:R-:W-:-:S08]  /*5cc0*/  DFMA R18, R16, -R34, R38 ;  /* 0x800000221012722b */ /* 0x000fd00000000026 */
[----:B------:R-:W-:-:S10]  /*5cd0*/  DFMA R6, R6, R18, R16 ;  /* 0x000000120606722b */ /* 0x000fd40000000010 */
[----:B------:R-:W-:-:S05]  /*5ce0*/  FFMA R16, RZ, R35, R7 ;  /* 0x00000023ff107223 */ /* 0x000fca0000000007 */
[----:B------:R-:W-:-:S13]  /*5cf0*/  FSETP.GT.AND P0, PT, |R16|, 1.469367938527859385e-39, PT ;  /* 0x001000001000780b */ /* 0x000fda0003f04200 */
[----:B------:R-:W-:Y:S05]  /*5d00*/  @P0 BRA P1, `(.L_x_81) ;  /* 0x0000000000200947 */ /* 0x000fea0000800000 */
[----:B------:R-:W-:Y:S01]  /*5d10*/  IMAD.MOV.U32 R26, RZ, RZ, R38 ;  /* 0x000000ffff1a7224 */ /* 0x000fe200078e0026 */
[----:B------:R-:W-:Y:S01]  /*5d20*/  MOV R19, R39 ;  /* 0x0000002700137202 */ /* 0x000fe20000000f00 */
[----:B------:R-:W-:Y:S01]  /*5d30*/  IMAD.MOV.U32 R17, RZ, RZ, R34 ;  /* 0x000000ffff117224 */ /* 0x000fe200078e0022 */
[----:B------:R-:W-:Y:S01]  /*5d40*/  MOV R16, 0x5d70 ;  /* 0x00005d7000107802 */ /* 0x000fe20000000f00 */
[----:B------:R-:W-:-:S07]  /*5d50*/  IMAD.MOV.U32 R18, RZ, RZ, R35 ;  /* 0x000000ffff127224 */ /* 0x000fce00078e0023 */
[----:B------:R-:W-:Y:S05]  /*5d60*/  CALL.REL.NOINC `($__internal_0_$__cuda_sm20_div_rn_f64_full) ;  /* 0x0000000c00347944 */ /* 0x000fea0003c00000 */
[----:B------:R-:W-:Y:S02]  /*5d70*/  IMAD.MOV.U32 R6, RZ, RZ, R18 ;  /* 0x000000ffff067224 */ /* 0x000fe400078e0012 */
[----:B------:R-:W-:-:S07]  /*5d80*/  IMAD.MOV.U32 R7, RZ, RZ, R17 ;  /* 0x000000ffff077224 */ /* 0x000fce00078e0011 */
.L_x_81:
[----:B------:R-:W-:Y:S05]  /*5d90*/  BSYNC.RECONVERGENT B1 ;  /* 0x0000000000017941 */ /* 0x000fea0003800200 */
.L_x_80:
        /* <DEDUP_REMOVED lines=21> */
[----:B------:R-:W-:-:S07]  /*5ef0*/  IMAD.MOV.U32 R16, RZ, RZ, R18 ;  /* 0x000000ffff107224 */ /* 0x000fce00078e0012 */
.L_x_83:
[----:B------:R-:W-:Y:S05]  /*5f00*/  BSYNC.RECONVERGENT B1 ;  /* 0x0000000000017941 */ /* 0x000fea0003800200 */
.L_x_82:
[----:B------:R-:W0:Y:S01]  /*5f10*/  MUFU.RCP64H R19, R35 ;  /* 0x0000002300137308 */ /* 0x000e220000001800 */
[----:B------:R-:W-:Y:S01]  /*5f20*/  IMAD.MOV.U32 R18, RZ, RZ, 0x1 ;  /* 0x00000001ff127424 */ /* 0x000fe200078e00ff */
[----:B------:R-:W-:Y:S01]  /*5f30*/  FSETP.GEU.AND P1, PT, |R25|, 6.5827683646048100446e-37, PT ;  /* 0x036000001900780b */ /* 0x000fe20003f2e200 */
[----:B------:R-:W-:Y:S01]  /*5f40*/  BSSY.RECONVERGENT B1, `(.L_x_84) ;  /* 0x0000015000017945 */ /* 0x000fe20003800200 */
[----:B------:R-:W-:-:S03]  /*5f50*/  DFMA R6, R16, R6, RZ ;  /* 0x000000061006722b */ /* 0x000fc600000000ff */
        /* <DEDUP_REMOVED lines=19> */
.L_x_85:
[----:B------:R-:W-:Y:S05]  /*6090*/  BSYNC.RECONVERGENT B1 ;  /* 0x0000000000017941 */ /* 0x000fea0003800200 */
.L_x_84:
        /* <DEDUP_REMOVED lines=22> */
.L_x_87:
[----:B------:R-:W-:Y:S05]  /*6200*/  BSYNC.RECONVERGENT B1 ;  /* 0x0000000000017941 */ /* 0x000fea0003800200 */
.L_x_86:
[----:B------:R-:W0:Y:S01]  /*6210*/  MUFU.RCP64H R19, R35 ;  /* 0x0000002300137308 */ /* 0x000e220000001800 */
[----:B------:R-:W-:Y:S01]  /*6220*/  IMAD.MOV.U32 R18, RZ, RZ, 0x1 ;  /* 0x00000001ff127424 */ /* 0x000fe200078e00ff */
[----:B------:R-:W-:Y:S01]  /*6230*/  FSETP.GEU.AND P1, PT, |R31|, 6.5827683646048100446e-37, PT ;  /* 0x036000001f00780b */ /* 0x000fe20003f2e200 */
[----:B------:R-:W-:Y:S01]  /*6240*/  BSSY.RECONVERGENT B1, `(.L_x_88) ;  /* 0x0000015000017945 */ /* 0x000fe20003800200 */
[----:B------:R-:W-:-:S03]  /*6250*/  DFMA R6, R16, R32, R6 ;  /* 0x000000201006722b */ /* 0x000fc60000000006 */
        /* <DEDUP_REMOVED lines=19> */
.L_x_89:
[----:B------:R-:W-:Y:S05]  /*6390*/  BSYNC.RECONVERGENT B1 ;  /* 0x0000000000017941 */ /* 0x000fea0003800200 */
.L_x_88:
        /* <DEDUP_REMOVED lines=22> */
.L_x_91:
[----:B------:R-:W-:Y:S05]  /*6500*/  BSYNC.RECONVERGENT B1 ;  /* 0x0000000000017941 */ /* 0x000fea0003800200 */
.L_x_90:
[----:B------:R-:W0:Y:S01]  /*6510*/  MUFU.RCP64H R19, 20 ;  /* 0x4034000000137908 */ /* 0x000e220000001800 */
[----:B------:R-:W-:Y:S01]  /*6520*/  IMAD.MOV.U32 R22, RZ, RZ, 0x0 ;  /* 0x00000000ff167424 */ /* 0x000fe200078e00ff */
[----:B------:R-:W1:Y:S01]  /*6530*/  LDCU UR4, c[0x0][0x390] ;  /* 0x00007200ff0477ac */ /* 0x000e620008000800 */
[----:B------:R-:W-:Y:S01]  /*6540*/  IMAD.MOV.U32 R23, RZ, RZ, 0x40340000 ;  /* 0x40340000ff177424 */ /* 0x000fe200078e00ff */
[----:B------:R-:W-:Y:S01]  /*6550*/  DADD R2, R2, 10 ;  /* 0x4024000002027429 */ /* 0x000fe20000000000 */
[----:B------:R-:W-:Y:S01]  /*6560*/  IMAD.MOV.U32 R18, RZ, RZ, 0x1 ;  /* 0x00000001ff127424 */ /* 0x000fe200078e00ff */
[----:B------:R-:W-:Y:S01]  /*6570*/  DFMA R6, R16, R24, R6 ;  /* 0x000000181006722b */ /* 0x000fe20000000006 */
[----:B------:R-:W-:Y:S07]  /*6580*/  BSSY.RECONVERGENT B1, `(.L_x_92) ;  /* 0x0000018000017945 */ /* 0x000fee0003800200 */
[----:B------:R-:W-:-:S02]  /*6590*/  DSETP.GEU.AND P0, PT, R6, RZ, PT ;  /* 0x000000ff0600722a */ /* 0x000fc40003f0e000 */
[----:B0-----:R-:W-:-:S04]  /*65a0*/  DFMA R14, R18, -R22, 1 ;  /* 0x3ff00000120e742b */ /* 0x001fc80000000816 */
[----:B------:R-:W-:Y:S02]  /*65b0*/  FSEL R6, R6, RZ, P0 ;  /* 0x000000ff06067208 */ /* 0x000fe40000000000 */
[----:B------:R-:W-:Y:S02]  /*65c0*/  FSEL R7, R7, RZ, P0 ;  /* 0x000000ff07077208 */ /* 0x000fe40000000000 */
[----:B------:R-:W-:Y:S02]  /*65d0*/  DFMA R20, R14, R14, R14 ;  /* 0x0000000e0e14722b */ /* 0x000fe4000000000e */
[----:B-1----:R-:W0:Y:S06]  /*65e0*/  I2F.F64 R14, UR4 ;  /* 0x00000004000e7d12 */ /* 0x002e2c0008201c00 */
[----:B------:R-:W-:-:S08]  /*65f0*/  DFMA R20, R18, R20, R18 ;  /* 0x000000141214722b */ /* 0x000fd00000000012 */
[----:B------:R-:W-:Y:S02]  /*6600*/  DFMA R18, R20, -R22, 1 ;  /* 0x3ff000001412742b */ /* 0x000fe40000000816 */
[----:B0-----:R-:W-:-:S06]  /*6610*/  DMUL R26, R2, R14 ;  /* 0x0000000e021a7228 */ /* 0x001fcc0000000000 */
[----:B------:R-:W-:-:S04]  /*6620*/  DFMA R18, R20, R18, R20 ;  /* 0x000000121412722b */ /* 0x000fc80000000014 */
[----:B------:R-:W-:-:S04]  /*6630*/  FSETP.GEU.AND P2, PT, |R27|, 6.5827683646048100446e-37, PT ;  /* 0x036000001b00780b */ /* 0x000fc80003f4e200 */
[----:B------:R-:W-:-:S08]  /*6640*/  DMUL R2, R26, R18 ;  /* 0x000000121a027228 */ /* 0x000fd00000000000 */
[----:B------:R-:W-:-:S08]  /*6650*/  DFMA R20, R2, -20, R26 ;  /* 0xc03400000214782b */ /* 0x000fd0000000001a */
[----:B------:R-:W-:-:S10]  /*6660*/  DFMA R18, R18, R20, R2 ;  /* 0x000000141212722b */ /* 0x000fd40000000002 */
[----:B------:R-:W-:-:S05]  /*6670*/  FFMA R2, RZ, 2.8125, R19 ;  /* 0x40340000ff027823 */ /* 0x000fca0000000013 */
[----:B------:R-:W-:-:S13]  /*6680*/  FSETP.GT.AND P1, PT, |R2|, 1.469367938527859385e-39, PT ;  /* 0x001000000200780b */ /* 0x000fda0003f24200 */
[----:B------:R-:W-:Y:S05]  /*6690*/  @P1 BRA P2, `(.L_x_93) ;  /* 0x0000000000181947 */ /* 0x000fea0001000000 */
[----:B------:R-:W-:Y:S01]  /*66a0*/  IMAD.MOV.U32 R19, RZ, RZ, R27 ;  /* 0x000000ffff137224 */ /* 0x000fe200078e001b */
[----:B------:R-:W-:Y:S01]  /*66b0*/  MOV R17, RZ ;  /* 0x000000ff00117202 */ /* 0x000fe20000000f00 */
[----:B------:R-:W-:Y:S01]  /*66c0*/  IMAD.MOV.U32 R18, RZ, RZ, 0x40340000 ;  /* 0x40340000ff127424 */ /* 0x000fe200078e00ff */
[----:B------:R-:W-:-:S07]  /*66d0*/  MOV R16, 0x66f0 ;  /* 0x000066f000107802 */ /* 0x000fce0000000f00 */
[----:B------:R-:W-:Y:S05]  /*66e0*/  CALL.REL.NOINC `($__internal_0_$__cuda_sm20_div_rn_f64_full) ;  /* 0x0000000000d47944 */ /* 0x000fea0003c00000 */
[----:B------:R-:W-:-:S07]  /*66f0*/  IMAD.MOV.U32 R19, RZ, RZ, R17 ;  /* 0x000000ffff137224 */ /* 0x000fce00078e0011 */
.L_x_93:
[----:B------:R-:W-:Y:S05]  /*6700*/  BSYNC.RECONVERGENT B1 ;  /* 0x0000000000017941 */ /* 0x000fea0003800200 */
.L_x_92:
[----:B------:R-:W0:Y:S01]  /*6710*/  MUFU.RCP64H R3, 20 ;  /* 0x4034000000037908 */ /* 0x000e220000001800 */
[----:B------:R-:W-:Y:S01]  /*6720*/  IMAD.MOV.U32 R16, RZ, RZ, 0x0 ;  /* 0x00000000ff107424 */ /* 0x000fe200078e00ff */
[----:B------:R-:W-:Y:S01]  /*6730*/  DADD R4, R4, 10 ;  /* 0x4024000004047429 */ /* 0x000fe20000000000 */
[----:B------:R-:W-:Y:S01]  /*6740*/  IMAD.MOV.U32 R17, RZ, RZ, 0x40340000 ;  /* 0x40340000ff117424 */ /* 0x000fe200078e00ff */
[----:B------:R-:W-:Y:S01]  /*6750*/  BSSY.RECONVERGENT B1, `(.L_x_94) ;  /* 0x0000016000017945 */ /* 0x000fe20003800200 */
[----:B------:R-:W-:-:S05]  /*6760*/  IMAD.MOV.U32 R2, RZ, RZ, 0x1 ;  /* 0x00000001ff027424 */ /* 0x000fca00078e00ff */
[----:B------:R-:W-:Y:S02]  /*6770*/  DMUL R26, R14, R4 ;  /* 0x000000040e1a7228 */ /* 0x000fe40000000000 */
[----:B0-----:R-:W-:-:S08]  /*6780*/  DFMA R20, R2, -R16, 1 ;  /* 0x3ff000000214742b */ /* 0x001fd00000000810 */
[----:B------:R-:W-:Y:S01]  /*6790*/  FSETP.GEU.AND P1, PT, |R27|, 6.5827683646048100446e-37, PT ;  /* 0x036000001b00780b */ /* 0x000fe20003f2e200 */
[----:B------:R-:W-:-:S08]  /*67a0*/  DFMA R20, R20, R20, R20 ;  /* 0x000000141414722b */ /* 0x000fd00000000014 */
[----:B------:R-:W-:-:S08]  /*67b0*/  DFMA R20, R2, R20, R2 ;  /* 0x000000140214722b */ /* 0x000fd00000000002 */
[----:B------:R-:W-:-:S08]  /*67c0*/  DFMA R16, R20, -R16, 1 ;  /* 0x3ff000001410742b */ /* 0x000fd00000000810 */
[----:B------:R-:W-:-:S08]  /*67d0*/  DFMA R20, R20, R16, R20 ;  /* 0x000000101414722b */ /* 0x000fd00000000014 */
[----:B------:R-:W-:-:S08]  /*67e0*/  DMUL R16, R20, R26 ;  /* 0x0000001a14107228 */ /* 0x000fd00000000000 */
[----:B------:R-:W-:-:S08]  /*67f0*/  DFMA R2, R16, -20, R26 ;  /* 0xc03400001002782b */ /* 0x000fd0000000001a */
[----:B------:R-:W-:Y:S02]  /*6800*/  DFMA R16, R20, R2, R16 ;  /* 0x000000021410722b */ /* 0x000fe40000000010 */
[----:B------:R0:W1:Y:S08]  /*6810*/  F2I.F64.TRUNC R2, R18 ;  /* 0x0000001200027311 */ /* 0x000070000030d100 */
[----:B------:R-:W-:-:S05]  /*6820*/  FFMA R3, RZ, 2.8125, R17 ;  /* 0x40340000ff037823 */ /* 0x000fca0000000011 */
[----:B------:R-:W-:-:S13]  /*6830*/  FSETP.GT.AND P0, PT, |R3|, 1.469367938527859385e-39, PT ;  /* 0x001000000300780b */ /* 0x000fda0003f04200 */
[----:B01----:R-:W-:Y:S05]  /*6840*/  @P0 BRA P1, `(.L_x_95) ;  /* 0x0000000000180947 */ /* 0x003fea0000800000 */
[----:B------:R-:W-:Y:S01]  /*6850*/  MOV R19, R27 ;  /* 0x0000001b00137202 */ /* 0x000fe20000000f00 */
[----:B------:R-:W-:Y:S01]  /*6860*/  IMAD.MOV.U32 R17, RZ, RZ, RZ ;  /* 0x000000ffff117224 */ /* 0x000fe200078e00ff */
[----:B------:R-:W-:Y:S01]  /*6870*/  MOV R16, 0x68a0 ;  /* 0x000068a000107802 */ /* 0x000fe20000000f00 */
[----:B------:R-:W-:-:S07]  /*6880*/  IMAD.MOV.U32 R18, RZ, RZ, 0x40340000 ;  /* 0x40340000ff127424 */ /* 0x000fce00078e00ff */
[----:B------:R-:W-:Y:S05]  /*6890*/  CALL.REL.NOINC `($__internal_0_$__cuda_sm20_div_rn_f64_full) ;  /* 0x0000000000687944 */ /* 0x000fea0003c00000 */
[----:B------:R-:W-:-:S07]  /*68a0*/  IMAD.MOV.U32 R16, RZ, RZ, R18 ;  /* 0x000000ffff107224 */ /* 0x000fce00078e0012 */
.L_x_95:
[----:B------:R-:W-:Y:S05]  /*68b0*/  BSYNC.RECONVERGENT B1 ;  /* 0x0000000000017941 */ /* 0x000fea0003800200 */
.L_x_94:
[----:B------:R-:W0:Y:S01]  /*68c0*/  LDC.64 R4, c[0x0][0x380] ;  /* 0x0000e000ff047b82 */ /* 0x000e220000000a00 */
[----:B------:R-:W1:Y:S01]  /*68d0*/  LDCU.64 UR4, c[0x0][0x390] ;  /* 0x00007200ff0477ac */ /* 0x000e620008000a00 */
[----:B------:R-:W1:Y:S01]  /*68e0*/  F2I.F64.TRUNC R17, R16 ;  /* 0x0000001000117311 */ /* 0x000e62000030d100 */
[----:B------:R-:W2:Y:S01]  /*68f0*/  LDCU.64 UR6, c[0x0][0x388] ;  /* 0x00007100ff0677ac */ /* 0x000ea20008000a00 */
[----:B-1----:R-:W-:-:S04]  /*6900*/  IMAD R3, R2, UR4, R17 ;  /* 0x0000000402037c24 */ /* 0x002fc8000f8e0211 */
[----:B0-----:R-:W-:-:S05]  /*6910*/  IMAD.WIDE R2, R3, 0x8, R4 ;  /* 0x0000000803027825 */ /* 0x001fca00078e0204 */
[----:B------:R-:W3:Y:S01]  /*6920*/  LDG.E.64 R4, desc[UR8][R2.64] ;  /* 0x0000000802047981 */ /* 0x000ee2000c1e1b00 */
[----:B------:R-:W-:Y:S01]  /*6930*/  IADD3 R14, P1, PT, R8, 0x1, RZ ;  /* 0x00000001080e7810 */ /* 0x000fe20007f3e0ff */
[----:B------:R-:W-:-:S03]  /*6940*/  USHF.R.S32.HI UR4, URZ, 0x1f, UR5 ;  /* 0x0000001fff047899 */ /* 0x000fc60008011405 */
[----:B------:R-:W-:Y:S02]  /*6950*/  IADD3.X R15, PT, PT, RZ, R0, RZ, P1, !PT ;  /* 0x00000000ff0f7210 */ /* 0x000fe40000ffe4ff */
[----:B------:R-:W-:-:S04]  /*6960*/  ISETP.GE.U32.AND P0, PT, R14, UR5, PT ;  /* 0x000000050e007c0c */ /* 0x000fc8000bf06070 */
[----:B------:R-:W-:Y:S01]  /*6970*/  ISETP.GE.AND.EX P0, PT, R15, UR4, PT, P0 ;  /* 0x000000040f007c0c */ /* 0x000fe2000bf06300 */
[----:B---3--:R-:W-:-:S07]  /*6980*/  DADD R4, R4, R6 ;  /* 0x0000000004047229 */ /* 0x008fce0000000006 */
[----:B------:R0:W-:Y:S02]  /*6990*/  STG.E.64 desc[UR8][R2.64], R4 ;  /* 0x0000000402007986 */ /* 0x0001e4000c101b08 */
[----:B0-----:R-:W-:Y:S02]  /*69a0*/  IMAD.MOV.U32 R2, RZ, RZ, R11 ;  /* 0x000000ffff027224 */ /* 0x001fe400078e000b */
[----:B------:R-:W-:Y:S02]  /*69b0*/  IMAD.MOV.U32 R3, RZ, RZ, RZ ;  /* 0x000000ffff037224 */ /* 0x000fe400078e00ff */
[----:B------:R-:W-:-:S04]  /*69c0*/  IMAD.WIDE.U32 R6, R11, R8, R2 ;  /* 0x000000080b067225 */ /* 0x000fc800078e0002 */
[----:B------:R-:W-:Y:S01]  /*69d0*/  IMAD R0, R11, R0, R7 ;  /* 0x000000000b007224 */ /* 0x000fe200078e0207 */
[----:B--2---:R-:W-:Y:S01]  /*69e0*/  ISETP.GE.U32.AND P1, PT, R6, UR6, PT ;  /* 0x0000000606007c0c */ /* 0x004fe2000bf26070 */
[----:B------:R-:W-:-:S03]  /*69f0*/  IMAD.MOV.U32 R8, RZ, RZ, R14 ;  /* 0x000000ffff087224 */ /* 0x000fc600078e000e */
[----:B------:R-:W-:Y:S01]  /*6a00*/  ISETP.GE.AND.EX P1, PT, R0, UR7, PT, P1 ;  /* 0x0000000700007c0c */ /* 0x000fe2000bf26310 */
[----:B------:R-:W-:-:S12]  /*6a10*/  IMAD.MOV.U32 R0, RZ, RZ, R15 ;  /* 0x000000ffff007224 */ /* 0x000fd800078e000f */
[----:B------:R-:W-:Y:S05]  /*6a20*/  @!P0 BRA !P1, `(.L_x_96) ;  /* 0xffffffa4001c8947 */ /* 0x000fea000483ffff */
[----:B------:R-:W-:Y:S05]  /*6a30*/  EXIT ;  /* 0x000000000000794d */ /* 0x000fea0003800000 */
        .weak           $__internal_0_$__cuda_sm20_div_rn_f64_full
        .type           $__internal_0_$__cuda_sm20_div_rn_f64_full,@function
        .size           $__internal_0_$__cuda_sm20_div_rn_f64_full,($__internal_1_$__cuda_sm20_dsqrt_rn_f64_mediumpath_v1 - $__internal_0_$__cuda_sm20_div_rn_f64_full)
$__internal_0_$__cuda_sm20_div_rn_f64_full:
[C---:B------:R-:W-:Y:S01]  /*6a40*/  FSETP.GEU.AND P0, PT, |R18|.reuse, 1.469367938527859385e-39, PT ;  /* 0x001000001200780b */ /* 0x040fe20003f0e200 */
[----:B------:R-:W-:Y:S01]  /*6a50*/  IMAD.MOV.U32 R22, RZ, RZ, R17 ;  /* 0x000000ffff167224 */ /* 0x000fe200078e0011 */
[----:B------:R-:W-:Y:S01]  /*6a60*/  LOP3.LUT R20, R18, 0x800fffff, RZ, 0xc0, !PT ;  /* 0x800fffff12147812 */ /* 0x000fe200078ec0ff */
[----:B------:R-:W-:Y:S01]  /*6a70*/  IMAD.MOV.U32 R23, RZ, RZ, R18 ;  /* 0x000000ffff177224 */ /* 0x000fe200078e0012 */
[----:B------:R-:W-:Y:S01]  /*6a80*/  MOV R40, R26 ;  /* 0x0000001a00287202 */ /* 0x000fe20000000f00 */
[----:B------:R-:W-:Y:S01]  /*6a90*/  IMAD.MOV.U32 R41, RZ, RZ, R19 ;  /* 0x000000ffff297224 */ /* 0x000fe200078e0013 */
[----:B------:R-:W-:Y:S01]  /*6aa0*/  LOP3.LUT R21, R20, 0x3ff00000, RZ, 0xfc, !PT ;  /* 0x3ff0000014157812 */ /* 0x000fe200078efcff */
[----:B------:R-:W-:Y:S01]  /*6ab0*/  IMAD.MOV.U32 R20, RZ, RZ, R17 ;  /* 0x000000ffff147224 */ /* 0x000fe200078e0011 */
[----:B------:R-:W-:Y:S01]  /*6ac0*/  LOP3.LUT R19, R18, 0x7ff00000, RZ, 0xc0, !PT ;  /* 0x7ff0000012137812 */ /* 0x000fe200078ec0ff */
[----:B------:R-:W-:Y:S01]  /*6ad0*/  IMAD.MOV.U32 R38, RZ, RZ, 0x1 ;  /* 0x00000001ff267424 */ /* 0x000fe200078e00ff */
[C---:B------:R-:W-:Y:S01]  /*6ae0*/  FSETP.GEU.AND P2, PT, |R41|.reuse, 1.469367938527859385e-39, PT ;  /* 0x001000002900780b */ /* 0x040fe20003f4e200 */
[----:B------:R-:W-:Y:S01]  /*6af0*/  IMAD.MOV.U32 R18, RZ, RZ, 0x1ca00000 ;  /* 0x1ca00000ff127424 */ /* 0x000fe200078e00ff */
[----:B------:R-:W-:Y:S01]  /*6b00*/  LOP3.LUT R17, R41, 0x7ff00000, RZ, 0xc0, !PT ;  /* 0x7ff0000029117812 */ /* 0x000fe200078ec0ff */
[----:B------:R-:W-:Y:S01]  /*6b10*/  @!P0 DMUL R20, R22, 8.98846567431157953865e+307 ;  /* 0x7fe0000016148828 */ /* 0x000fe20000000000 */
[----:B------:R-:W-:Y:S02]  /*6b20*/  BSSY.RECONVERGENT B0, `(.L_x_97) ;  /* 0x0000052000007945 */ /* 0x000fe40003800200 */
[----:B------:R-:W-:-:S03]  /*6b30*/  ISETP.GE.U32.AND P1, PT, R17, R19, PT ;  /* 0x000000131100720c */ /* 0x000fc60003f26070 */
[----:B------:R-:W0:Y:S04]  /*6b40*/  MUFU.RCP64H R39, R21 ;  /* 0x0000001500277308 */ /* 0x000e280000001800 */
[----:B------:R-:W-:Y:S02]  /*6b50*/  @!P2 LOP3.LUT R26, R23, 0x7ff00000, RZ, 0xc0, !PT ;  /* 0x7ff00000171aa812 */ /* 0x000fe400078ec0ff */
[----:B------:R-:W-:Y:S02]  /*6b60*/  @!P0 LOP3.LUT R19, R21, 0x7ff00000, RZ, 0xc0, !PT ;  /* 0x7ff0000015138812 */ /* 0x000fe400078ec0ff */
[----:B------:R-:W-:Y:S02]  /*6b70*/  @!P2 ISETP.GE.U32.AND P3, PT, R17, R26, PT ;  /* 0x0000001a1100a20c */ /* 0x000fe40003f66070 */
[----:B------:R-:W-:-:S02]  /*6b80*/  SEL R26, R18, 0x63400000, !P1 ;  /* 0x63400000121a7807 */ /* 0x000fc40004800000 */
[----:B------:R-:W-:-:S04]  /*6b90*/  @!P2 SEL R27, R18, 0x63400000, !P3 ;  /* 0x63400000121ba807 */ /* 0x000fc80005800000 */
[----:B------:R-:W-:Y:S01]  /*6ba0*/  @!P2 LOP3.LUT R27, R27, 0x80000000, R41, 0xf8, !PT ;  /* 0x800000001b1ba812 */ /* 0x000fe200078ef829 */
[----:B0-----:R-:W-:-:S03]  /*6bb0*/  DFMA R42, R38, -R20, 1 ;  /* 0x3ff00000262a742b */ /* 0x001fc60000000814 */
[----:B------:R-:W-:-:S05]  /*6bc0*/  @!P2 LOP3.LUT R27, R27, 0x100000, RZ, 0xfc, !PT ;  /* 0x001000001b1ba812 */ /* 0x000fca00078efcff */
[----:B------:R-:W-:-:S08]  /*6bd0*/  DFMA R42, R42, R42, R42 ;  /* 0x0000002a2a2a722b */ /* 0x000fd0000000002a */
[----:B------:R-:W-:Y:S01]  /*6be0*/  DFMA R38, R38, R42, R38 ;  /* 0x0000002a2626722b */ /* 0x000fe20000000026 */
[----:B------:R-:W-:Y:S01]  /*6bf0*/  LOP3.LUT R43, R26, 0x800fffff, R41, 0xf8, !PT ;  /* 0x800fffff1a2b7812 */ /* 0x000fe200078ef829 */
[----:B------:R-:W-:Y:S02]  /*6c00*/  IMAD.MOV.U32 R42, RZ, RZ, R40 ;  /* 0x000000ffff2a7224 */ /* 0x000fe400078e0028 */
[----:B------:R-:W-:-:S04]  /*6c10*/  @!P2 IMAD.MOV.U32 R26, RZ, RZ, RZ ;  /* 0x000000ffff1aa224 */ /* 0x000fc800078e00ff */
[----:B------:R-:W-:Y:S02]  /*6c20*/  DFMA R44, R38, -R20, 1 ;  /* 0x3ff00000262c742b */ /* 0x000fe40000000814 */
[----:B------:R-:W-:-:S06]  /*6c30*/  @!P2 DFMA R42, R42, 2, -R26 ;  /* 0x400000002a2aa82b */ /* 0x000fcc000000081a */
[----:B------:R-:W-:-:S08]  /*6c40*/  DFMA R44, R38, R44, R38 ;  /* 0x0000002c262c722b */ /* 0x000fd00000000026 */
[----:B------:R-:W-:-:S08]  /*6c50*/  DMUL R26, R44, R42 ;  /* 0x0000002a2c1a7228 */ /* 0x000fd00000000000 */
[----:B------:R-:W-:-:S08]  /*6c60*/  DFMA R38, R26, -R20, R42 ;  /* 0x800000141a26722b */ /* 0x000fd0000000002a */
[----:B------:R-:W-:Y:S01]  /*6c70*/  DFMA R38, R44, R38, R26 ;  /* 0x000000262c26722b */ /* 0x000fe2000000001a */
[----:B------:R-:W-:Y:S02]  /*6c80*/  MOV R26, R17 ;  /* 0x00000011001a7202 */ /* 0x000fe40000000f00 */
[----:B------:R-:W-:-:S05]  /*6c90*/  @!P2 LOP3.LUT R26, R43, 0x7ff00000, RZ, 0xc0, !PT ;  /* 0x7ff000002b1aa812 */ /* 0x000fca00078ec0ff */
[----:B------:R-:W-:-:S05]  /*6ca0*/  VIADD R27, R26, 0xffffffff ;  /* 0xffffffff1a1b7836 */ /* 0x000fca0000000000 */
[----:B------:R-:W-:Y:S01]  /*6cb0*/  ISETP.GT.U32.AND P0, PT, R27, 0x7feffffe, PT ;  /* 0x7feffffe1b00780c */ /* 0x000fe20003f04070 */
[----:B------:R-:W-:-:S05]  /*6cc0*/  VIADD R27, R19, 0xffffffff ;  /* 0xffffffff131b7836 */ /* 0x000fca0000000000 */
[----:B------:R-:W-:-:S13]  /*6cd0*/  ISETP.GT.U32.OR P0, PT, R27, 0x7feffffe, P0 ;  /* 0x7feffffe1b00780c */ /* 0x000fda0000704470 */
[----:B------:R-:W-:Y:S05]  /*6ce0*/  @P0 BRA `(.L_x_98) ;  /* 0x0000000000740947 */ /* 0x000fea0003800000 */
[----:B------:R-:W-:-:S04]  /*6cf0*/  LOP3.LUT R19, R23, 0x7ff00000, RZ, 0xc0, !PT ;  /* 0x7ff0000017137812 */ /* 0x000fc800078ec0ff */
[CC--:B------:R-:W-:Y:S02]  /*6d00*/  VIADDMNMX R26, R17.reuse, -R19.reuse, 0xb9600000, !PT ;  /* 0xb9600000111a7446 */ /* 0x0c0fe40007800913 */
[----:B------:R-:W-:Y:S02]  /*6d10*/  ISETP.GE.U32.AND P0, PT, R17, R19, PT ;  /* 0x000000131100720c */ /* 0x000fe40003f06070 */
[----:B------:R-:W-:Y:S02]  /*6d20*/  VIMNMX R26, PT, PT, R26, 0x46a00000, PT ;  /* 0x46a000001a1a7848 */ /* 0x000fe40003fe0100 */
[----:B------:R-:W-:-:S05]  /*6d30*/  SEL R18, R18, 0x63400000, !P0 ;  /* 0x6340000012127807 */ /* 0x000fca0004000000 */
[----:B------:R-:W-:Y:S02]  /*6d40*/  IMAD.IADD R18, R26, 0x1, -R18 ;  /* 0x000000011a127824 */ /* 0x000fe400078e0a12 */
[----:B------:R-:W-:Y:S02]  /*6d50*/  IMAD.MOV.U32 R26, RZ, RZ, RZ ;  /* 0x000000ffff1a7224 */ /* 0x000fe400078e00ff */
[----:B------:R-:W-:-:S06]  /*6d60*/  VIADD R27, R18, 0x7fe00000 ;  /* 0x7fe00000121b7836 */ /* 0x000fcc0000000000 */
[----:B------:R-:W-:-:S10]  /*6d70*/  DMUL R44, R38, R26 ;  /* 0x0000001a262c7228 */ /* 0x000fd40000000000 */
[----:B------:R-:W-:-:S13]  /*6d80*/  FSETP.GTU.AND P0, PT, |R45|, 1.469367938527859385e-39, PT ;  /* 0x001000002d00780b */ /* 0x000fda0003f0c200 */
[----:B------:R-:W-:Y:S05]  /*6d90*/  @P0 BRA `(.L_x_99) ;  /* 0x0000000000a80947 */ /* 0x000fea0003800000 */
[----:B------:R-:W-:Y:S01]  /*6da0*/  DFMA R20, R38, -R20, R42 ;  /* 0x800000142614722b */ /* 0x000fe2000000002a */
[----:B------:R-:W-:-:S09]  /*6db0*/  MOV R26, RZ ;  /* 0x000000ff001a7202 */ /* 0x000fd20000000f00 */
[C---:B------:R-:W-:Y:S02]  /*6dc0*/  FSETP.NEU.AND P0, PT, R21.reuse, RZ, PT ;  /* 0x000000ff1500720b */ /* 0x040fe40003f0d000 */
[----:B------:R-:W-:-:S04]  /*6dd0*/  LOP3.LUT R17, R21, 0x80000000, R23, 0x48, !PT ;  /* 0x8000000015117812 */ /* 0x000fc800078e4817 */
[----:B------:R-:W-:-:S07]  /*6de0*/  LOP3.LUT R27, R17, R27, RZ, 0xfc, !PT ;  /* 0x0000001b111b7212 */ /* 0x000fce00078efcff */
[----:B------:R-:W-:Y:S05]  /*6df0*/  @!P0 BRA `(.L_x_99) ;  /* 0x0000000000908947 */ /* 0x000fea0003800000 */
[----:B------:R-:W-:Y:S01]  /*6e00*/  IMAD.MOV R21, RZ, RZ, -R18 ;  /* 0x000000ffff157224 */ /* 0x000fe200078e0a12 */
[----:B------:R-:W-:Y:S01]  /*6e10*/  IADD3 R18, PT, PT, -R18, -0x43300000, RZ ;  /* 0xbcd0000012127810 */ /* 0x000fe20007ffe1ff */
[----:B------:R-:W-:-:S06]  /*6e20*/  IMAD.MOV.U32 R20, RZ, RZ, RZ ;  /* 0x000000ffff147224 */ /* 0x000fcc00078e00ff */
[----:B------:R-:W-:Y:S02]  /*6e30*/  DFMA R20, R44, -R20, R38 ;  /* 0x800000142c14722b */ /* 0x000fe40000000026 */
[----:B------:R-:W-:-:S08]  /*6e40*/  DMUL.RP R38, R38, R26 ;  /* 0x0000001a26267228 */ /* 0x000fd00000008000 */
[----:B------:R-:W-:Y:S02]  /*6e50*/  FSETP.NEU.AND P0, PT, |R21|, R18, PT ;  /* 0x000000121500720b */ /* 0x000fe40003f0d200 */
[----:B------:R-:W-:Y:S02]  /*6e60*/  LOP3.LUT R17, R39, R17, RZ, 0x3c, !PT ;  /* 0x0000001127117212 */ /* 0x000fe400078e3cff */
[----:B------:R-:W-:Y:S02]  /*6e70*/  FSEL R18, R38, R44, !P0 ;  /* 0x0000002c26127208 */ /* 0x000fe40004000000 */
[----:B------:R-:W-:-:S03]  /*6e80*/  FSEL R17, R17, R45, !P0 ;  /* 0x0000002d11117208 */ /* 0x000fc60004000000 */
[----:B------:R-:W-:Y:S02]  /*6e90*/  IMAD.MOV.U32 R44, RZ, RZ, R18 ;  /* 0x000000ffff2c7224 */ /* 0x000fe400078e0012 */
[----:B------:R-:W-:Y:S01]  /*6ea0*/  IMAD.MOV.U32 R45, RZ, RZ, R17 ;  /* 0x000000ffff2d7224 */ /* 0x000fe200078e0011 */
[----:B------:R-:W-:Y:S06]  /*6eb0*/  BRA `(.L_x_99) ;  /* 0x0000000000607947 */ /* 0x000fec0003800000 */
.L_x_98:
[----:B------:R-:W-:-:S14]  /*6ec0*/  DSETP.NAN.AND P0, PT, R40, R40, PT ;  /* 0x000000282800722a */ /* 0x000fdc0003f08000 */
[----:B------:R-:W-:Y:S05]  /*6ed0*/  @P0 BRA `(.L_x_100) ;  /* 0x00000000004c0947 */ /* 0x000fea0003800000 */
[----:B------:R-:W-:-:S14]  /*6ee0*/  DSETP.NAN.AND P0, PT, R22, R22, PT ;  /* 0x000000161600722a */ /* 0x000fdc0003f08000 */
[----:B------:R-:W-:Y:S05]  /*6ef0*/  @P0 BRA `(.L_x_101) ;  /* 0x0000000000340947 */ /* 0x000fea0003800000 */
[----:B------:R-:W-:Y:S01]  /*6f00*/  ISETP.NE.AND P0, PT, R26, R19, PT ;  /* 0x000000131a00720c */ /* 0x000fe20003f05270 */
[----:B------:R-:W-:Y:S01]  /*6f10*/  IMAD.MOV.U32 R44, RZ, RZ, 0x0 ;  /* 0x00000000ff2c7424 */ /* 0x000fe200078e00ff */
[----:B------:R-:W-:-:S11]  /*6f20*/  MOV R45, 0xfff80000 ;  /* 0xfff80000002d7802 */ /* 0x000fd60000000f00 */
[----:B------:R-:W-:Y:S05]  /*6f30*/  @!P0 BRA `(.L_x_99) ;  /* 0x0000000000408947 */ /* 0x000fea0003800000 */
[----:B------:R-:W-:Y:S02]  /*6f40*/  ISETP.NE.AND P0, PT, R26, 0x7ff00000, PT ;  /* 0x7ff000001a00780c */ /* 0x000fe40003f05270 */
[----:B------:R-:W-:Y:S02]  /*6f50*/  LOP3.LUT R22, R41, 0x80000000, R23, 0x48, !PT ;  /* 0x8000000029167812 */ /* 0x000fe400078e4817 */
[----:B------:R-:W-:-:S13]  /*6f60*/  ISETP.EQ.OR P0, PT, R19, RZ, !P0 ;  /* 0x000000ff1300720c */ /* 0x000fda0004702670 */
[----:B------:R-:W-:Y:S01]  /*6f70*/  @P0 LOP3.LUT R17, R22, 0x7ff00000, RZ, 0xfc, !PT ;  /* 0x7ff0000016110812 */ /* 0x000fe200078efcff */
[----:B------:R-:W-:Y:S02]  /*6f80*/  @!P0 IMAD.MOV.U32 R44, RZ, RZ, RZ ;  /* 0x000000ffff2c8224 */ /* 0x000fe400078e00ff */
[----:B------:R-:W-:Y:S02]  /*6f90*/  @!P0 IMAD.MOV.U32 R45, RZ, RZ, R22 ;  /* 0x000000ffff2d8224 */ /* 0x000fe400078e0016 */
[----:B------:R-:W-:Y:S02]  /*6fa0*/  @P0 IMAD.MOV.U32 R44, RZ, RZ, RZ ;  /* 0x000000ffff2c0224 */ /* 0x000fe400078e00ff */
[----:B------:R-:W-:Y:S01]  /*6fb0*/  @P0 IMAD.MOV.U32 R45, RZ, RZ, R17 ;  /* 0x000000ffff2d0224 */ /* 0x000fe200078e0011 */
[----:B------:R-:W-:Y:S06]  /*6fc0*/  BRA `(.L_x_99) ;  /* 0x00000000001c7947 */ /* 0x000fec0003800000 */
.L_x_101:
[----:B------:R-:W-:Y:S01]  /*6fd0*/  LOP3.LUT R17, R23, 0x80000, RZ, 0xfc, !PT ;  /* 0x0008000017117812 */ /* 0x000fe200078efcff */
[----:B------:R-:W-:-:S03]  /*6fe0*/  IMAD.MOV.U32 R44, RZ, RZ, R22 ;  /* 0x000000ffff2c7224 */ /* 0x000fc600078e0016 */
[----:B------:R-:W-:Y:S01]  /*6ff0*/  MOV R45, R17 ;  /* 0x00000011002d7202 */ /* 0x000fe20000000f00 */
[----:B------:R-:W-:Y:S06]  /*7000*/  BRA `(.L_x_99) ;  /* 0x00000000000c7947 */ /* 0x000fec0003800000 */
.L_x_100:
[----:B------:R-:W-:Y:S01]  /*7010*/  LOP3.LUT R17, R41, 0x80000, RZ, 0xfc, !PT ;  /* 0x0008000029117812 */ /* 0x000fe200078efcff */
[----:B------:R-:W-:-:S04]  /*7020*/  IMAD.MOV.U32 R44, RZ, RZ, R40 ;  /* 0x000000ffff2c7224 */ /* 0x000fc800078e0028 */
[----:B------:R-:W-:-:S07]  /*7030*/  IMAD.MOV.U32 R45, RZ, RZ, R17 ;  /* 0x000000ffff2d7224 */ /* 0x000fce00078e0011 */
.L_x_99:
[----:B------:R-:W-:Y:S05]  /*7040*/  BSYNC.RECONVERGENT B0 ;  /* 0x0000000000007941 */ /* 0x000fea0003800200 */
.L_x_97:
[----:B------:R-:W-:Y:S01]  /*7050*/  IMAD.MOV.U32 R20, RZ, RZ, R16 ;  /* 0x000000ffff147224 */ /* 0x000fe200078e0010 */
[----:B------:R-:W-:Y:S01]  /*7060*/  MOV R21, 0x0 ;  /* 0x0000000000157802 */ /* 0x000fe20000000f00 */
[----:B------:R-:W-:Y:S02]  /*7070*/  IMAD.MOV.U32 R18, RZ, RZ, R44 ;  /* 0x000000ffff127224 */ /* 0x000fe400078e002c */
[----:B------:R-:W-:Y:S01]  /*7080*/  IMAD.MOV.U32 R17, RZ, RZ, R45 ;  /* 0x000000ffff117224 */ /* 0x000fe200078e002d */
[----:B------:R-:W-:Y:S06]  /*7090*/  RET.REL.NODEC R20 `(_Z11update_gridPdliiPy) ;  /* 0xffffff8c14d87950 */ /* 0x000fec0003c3ffff */
        .weak           $__internal_1_$__cuda_sm20_dsqrt_rn_f64_mediumpath_v1
        .type           $__internal_1_$__cuda_sm20_dsqrt_rn_f64_mediumpath_v1,@function
        .size           $__internal_1_$__cuda_sm20_dsqrt_rn_f64_mediumpath_v1,($_Z11update_gridPdliiPy$__internal_trig_reduction_slowpathd - $__internal_1_$__cuda_sm20_dsqrt_rn_f64_mediumpath_v1)
$__internal_1_$__cuda_sm20_dsqrt_rn_f64_mediumpath_v1:
[----:B------:R-:W-:Y:S01]  /*70a0*/  ISETP.GE.U32.AND P0, PT, R27, -0x3400000, PT ;  /* 0xfcc000001b00780c */ /* 0x000fe20003f06070 */
[----:B------:R-:W-:Y:S01]  /*70b0*/  BSSY.RECONVERGENT B2, `(.L_x_102) ;  /* 0x0000025000027945 */ /* 0x000fe20003800200 */
[----:B------:R-:W-:Y:S02]  /*70c0*/  IMAD.MOV.U32 R27, RZ, RZ, R26 ;  /* 0x000000ffff1b7224 */ /* 0x000fe400078e001a */
[----:B------:R-:W-:-:S09]  /*70d0*/  IMAD.MOV.U32 R26, RZ, RZ, R18 ;  /* 0x000000ffff1a7224 */ /* 0x000fd200078e0012 */
[----:B------:R-:W-:Y:S05]  /*70e0*/  @!P0 BRA `(.L_x_103) ;  /* 0x0000000000208947 */ /* 0x000fea0003800000 */
[----:B------:R-:W-:-:S10]  /*70f0*/  DFMA.RM R22, R20, R26, R22 ;  /* 0x0000001a1416722b */ /* 0x000fd40000004016 */
[----:B------:R-:W-:-:S05]  /*7100*/  IADD3 R20, P0, PT, R22, 0x1, RZ ;  /* 0x0000000116147810 */ /* 0x000fca0007f1e0ff */
[----:B------:R-:W-:-:S06]  /*7110*/  IMAD.X R21, RZ, RZ, R23, P0 ;  /* 0x000000ffff157224 */ /* 0x000fcc00000e0617 */
[----:B------:R-:W-:-:S08]  /*7120*/  DFMA.RP R16, -R22, R20, R16 ;  /* 0x000000141610722b */ /* 0x000fd00000008110 */
[----:B------:R-:W-:-:S06]  /*7130*/  DSETP.GT.AND P0, PT, R16, RZ, PT ;  /* 0x000000ff1000722a */ /* 0x000fcc0003f04000 */
[----:B------:R-:W-:Y:S02]  /*7140*/  FSEL R20, R20, R22, P0 ;  /* 0x0000001614147208 */ /* 0x000fe40000000000 */
[----:B------:R-:W-:Y:S01]  /*7150*/  FSEL R21, R21, R23, P0 ;  /* 0x0000001715157208 */ /* 0x000fe20000000000 */
[----:B------:R-:W-:Y:S06]  /*7160*/  BRA `(.L_x_104) ;  /* 0x0000000000647947 */ /* 0x000fec0003800000 */
.L_x_103:
[----:B------:R-:W-:-:S14]  /*7170*/  DSETP.NE.AND P0, PT, R16, RZ, PT ;  /* 0x000000ff1000722a */ /* 0x000fdc0003f05000 */
[----:B------:R-:W-:Y:S05]  /*7180*/  @!P0 BRA `(.L_x_105) ;  /* 0x0000000000588947 */ /* 0x000fea0003800000 */
[----:B------:R-:W-:-:S13]  /*7190*/  ISETP.GE.AND P0, PT, R17, RZ, PT ;  /* 0x000000ff1100720c */ /* 0x000fda0003f06270 */
[----:B------:R-:W-:Y:S02]  /*71a0*/  @!P0 IMAD.MOV.U32 R20, RZ, RZ, 0x0 ;  /* 0x00000000ff148424 */ /* 0x000fe400078e00ff */
[----:B------:R-:W-:Y:S01]  /*71b0*/  @!P0 IMAD.MOV.U32 R21, RZ, RZ, -0x80000 ;  /* 0xfff80000ff158424 */ /* 0x000fe200078e00ff */
[----:B------:R-:W-:Y:S06]  /*71c0*/  @!P0 BRA `(.L_x_104) ;  /* 0x00000000004c8947 */ /* 0x000fec0003800000 */
[----:B------:R-:W-:-:S13]  /*71d0*/  ISETP.GT.AND P0, PT, R17, 0x7fefffff, PT ;  /* 0x7fefffff1100780c */ /* 0x000fda0003f04270 */
[----:B------:R-:W-:Y:S05]  /*71e0*/  @P0 BRA `(.L_x_105) ;  /* 0x0000000000400947 */ /* 0x000fea0003800000 */
[----:B------:R-:W-:Y:S01]  /*71f0*/  DMUL R26, R16, 8.11296384146066816958e+31 ;  /* 0x46900000101a7828 */ /* 0x000fe20000000000 */
[----:B------:R-:W-:Y:S01]  /*7200*/  MOV R22, RZ ;  /* 0x000000ff00167202 */ /* 0x000fe20000000f00 */
[----:B------:R-:W-:Y:S02]  /*7210*/  IMAD.MOV.U32 R16, RZ, RZ, 0x0 ;  /* 0x00000000ff107424 */ /* 0x000fe400078e00ff */
[----:B------:R-:W-:Y:S02]  /*7220*/  IMAD.MOV.U32 R17, RZ, RZ, 0x3fd80000 ;  /* 0x3fd80000ff117424 */ /* 0x000fe400078e00ff */
[----:B------:R-:W0:Y:S02]  /*7230*/  MUFU.RSQ64H R23, R27 ;  /* 0x0000001b00177308 */ /* 0x000e240000001c00 */
[----:B0-----:R-:W-:-:S08]  /*7240*/  DMUL R20, R22, R22 ;  /* 0x0000001616147228 */ /* 0x001fd00000000000 */
[----:B------:R-:W-:-:S08]  /*7250*/  DFMA R20, R26, -R20, 1 ;  /* 0x3ff000001a14742b */ /* 0x000fd00000000814 */
[----:B------:R-:W-:Y:S02]  /*7260*/  DFMA R16, R20, R16, 0.5 ;  /* 0x3fe000001410742b */ /* 0x000fe40000000010 */
[----:B------:R-:W-:-:S08]  /*7270*/  DMUL R20, R22, R20 ;  /* 0x0000001416147228 */ /* 0x000fd00000000000 */
[----:B------:R-:W-:-:S08]  /*7280*/  DFMA R20, R16, R20, R22 ;  /* 0x000000141014722b */ /* 0x000fd00000000016 */
[----:B------:R-:W-:Y:S02]  /*7290*/  DMUL R16, R26, R20 ;  /* 0x000000141a107228 */ /* 0x000fe40000000000 */
[----:B------:R-:W-:-:S06]  /*72a0*/  VIADD R21, R21, 0xfff00000 ;  /* 0xfff0000015157836 */ /* 0x000fcc0000000000 */
[----:B------:R-:W-:-:S08]  /*72b0*/  DFMA R26, R16, -R16, R26 ;  /* 0x80000010101a722b */ /* 0x000fd0000000001a */
[----:B------:R-:W-:-:S10]  /*72c0*/  DFMA R20, R20, R26, R16 ;  /* 0x0000001a1414722b */ /* 0x000fd40000000010 */
[----:B------:R-:W-:Y:S01]  /*72d0*/  VIADD R21, R21, 0xfcb00000 ;  /* 0xfcb0000015157836 */ /* 0x000fe20000000000 */
[----:B------:R-:W-:Y:S06]  /*72e0*/  BRA `(.L_x_104) ;  /* 0x0000000000047947 */ /* 0x000fec0003800000 */
.L_x_105:
[----:B------:R-:W-:-:S11]  /*72f0*/  DADD R20, R16, R16 ;  /* 0x0000000010147229 */ /* 0x000fd60000000010 */
.L_x_104:
[----:B------:R-:W-:Y:S05]  /*7300*/  BSYNC.RECONVERGENT B2 ;  /* 0x0000000000027941 */ /* 0x000fea0003800200 */
.L_x_102:
[----:B------:R-:W-:Y:S01]  /*7310*/  IMAD.MOV.U32 R18, RZ, RZ, R19 ;  /* 0x000000ffff127224 */ /* 0x000fe200078e0013 */
[----:B------:R-:W-:Y:S01]  /*7320*/  MOV R16, R21 ;  /* 0x0000001500107202 */ /* 0x000fe20000000f00 */
[----:B------:R-:W-:Y:S02]  /*7330*/  IMAD.MOV.U32 R19, RZ, RZ, 0x0 ;  /* 0x00000000ff137424 */ /* 0x000fe400078e00ff */
[----:B------:R-:W-:Y:S02]  /*7340*/  IMAD.MOV.U32 R17, RZ, RZ, R20 ;  /* 0x000000ffff117224 */ /* 0x000fe400078e0014 */
[----:B------:R-:W-:Y:S05]  /*7350*/  RET.REL.NODEC R18 `(_Z11update_gridPdliiPy) ;  /* 0xffffff8c12287950 */ /* 0x000fea0003c3ffff */
        .type           $_Z11update_gridPdliiPy$__internal_trig_reduction_slowpathd,@function
        .size           $_Z11update_gridPdliiPy$__internal_trig_reduction_slowpathd,(.L_x_116 - $_Z11update_gridPdliiPy$__internal_trig_reduction_slowpathd)
$_Z11update_gridPdliiPy$__internal_trig_reduction_slowpathd:
[--C-:B------:R-:W-:Y:S01]  /*7360*/  SHF.R.U32.HI R26, RZ, 0x14, R27.reuse ;  /* 0x00000014ff1a7819 */ /* 0x100fe2000001161b */
[----:B------:R-:W-:Y:S02]  /*7370*/  IMAD.MOV.U32 R36, RZ, RZ, R16 ;  /* 0x000000ffff247224 */ /* 0x000fe400078e0010 */
[----:B------:R-:W-:Y:S01]  /*7380*/  IMAD.MOV.U32 R37, RZ, RZ, R27 ;  /* 0x000000ffff257224 */ /* 0x000fe200078e001b */
[----:B------:R-:W-:Y:S01]  /*7390*/  LOP3.LUT R17, R26, 0x7ff, RZ, 0xc0, !PT ;  /* 0x000007ff1a117812 */ /* 0x000fe200078ec0ff */
[----:B------:R-:W-:-:S03]  /*73a0*/  IMAD.MOV.U32 R16, RZ, RZ, RZ ;  /* 0x000000ffff107224 */ /* 0x000fc600078e00ff */
[----:B------:R-:W-:-:S13]  /*73b0*/  ISETP.NE.AND P0, PT, R17, 0x7ff, PT ;  /* 0x000007ff1100780c */ /* 0x000fda0003f05270 */
[----:B------:R-:W-:Y:S05]  /*73c0*/  @!P0 BRA `(.L_x_106) ;  /* 0x0000000800488947 */ /* 0x000fea0003800000 */
[----:B------:R-:W-:Y:S01]  /*73d0*/  IADD3 R16, PT, PT, R17, -0x400, RZ ;  /* 0xfffffc0011107810 */ /* 0x000fe20007ffe0ff */
[----:B------:R-:W-:Y:S01]  /*73e0*/  BSSY.RECONVERGENT B3, `(.L_x_107) ;  /* 0x000002f000037945 */ /* 0x000fe20003800200 */
[----:B------:R-:W-:Y:S02]  /*73f0*/  CS2R R20, SRZ ;  /* 0x0000000000147805 */ /* 0x000fe4000001ff00 */
[----:B------:R-:W-:Y:S02]  /*7400*/  SHF.R.U32.HI R25, RZ, 0x6, R16 ;  /* 0x00000006ff197819 */ /* 0x000fe40000011610 */
[----:B------:R-:W-:Y:S02]  /*7410*/  ISETP.GE.U32.AND P0, PT, R16, 0x80, PT ;  /* 0x000000801000780c */ /* 0x000fe40003f06070 */
[C---:B------:R-:W-:Y:S02]  /*7420*/  IADD3 R24, PT, PT, -R25.reuse, 0x13, RZ ;  /* 0x0000001319187810 */ /* 0x040fe40007ffe1ff */
[----:B------:R-:W-:-:S02]  /*7430*/  IADD3 R22, PT, PT, -R25, 0xf, RZ ;  /* 0x0000000f19167810 */ /* 0x000fc40007ffe1ff */
[----:B------:R-:W-:-:S04]  /*7440*/  SEL R24, R24, 0x12, P0 ;  /* 0x0000001218187807 */ /* 0x000fc80000000000 */
[----:B------:R-:W-:-:S13]  /*7450*/  ISETP.GE.AND P0, PT, R22, R24, PT ;  /* 0x000000181600720c */ /* 0x000fda0003f06270 */
[----:B------:R-:W-:Y:S05]  /*7460*/  @P0 BRA `(.L_x_108) ;  /* 0x0000000000980947 */ /* 0x000fea0003800000 */
[----:B------:R-:W0:Y:S01]  /*7470*/  LDC.64 R16, c[0x0][0x358] ;  /* 0x0000d600ff107b82 */ /* 0x000e220000000a00 */
[C---:B------:R-:W-:Y:S01]  /*7480*/  SHF.L.U64.HI R37, R36.reuse, 0xb, R37 ;  /* 0x0000000b24257819 */ /* 0x040fe20000010225 */
[----:B------:R-:W-:Y:S01]  /*7490*/  BSSY.RECONVERGENT B4, `(.L_x_109) ;  /* 0x0000022000047945 */ /* 0x000fe20003800200 */
[----:B------:R-:W-:Y:S01]  /*74a0*/  IMAD.SHL.U32 R23, R36, 0x800, RZ ;  /* 0x0000080024177824 */ /* 0x000fe200078e00ff */
[----:B------:R-:W-:Y:S01]  /*74b0*/  IADD3 R35, PT, PT, RZ, -R25, -R24 ;  /* 0x80000019ff237210 */ /* 0x000fe20007ffe818 */
[----:B------:R-:W-:Y:S01]  /*74c0*/  IMAD.MOV.U32 R36, RZ, RZ, RZ ;  /* 0x000000ffff247224 */ /* 0x000fe200078e00ff */
[----:B------:R-:W-:Y:S02]  /*74d0*/  CS2R R20, SRZ ;  /* 0x0000000000147805 */ /* 0x000fe4000001ff00 */
[----:B------:R-:W-:-:S07]  /*74e0*/  LOP3.LUT R37, R37, 0x80000000, RZ, 0xfc, !PT ;  /* 0x8000000025257812 */ /* 0x000fce00078efcff */
.L_x_110:
[----:B------:R-:W1:Y:S01]  /*74f0*/  LDC.64 R18, c[0x4][0x40] ;  /* 0x01001000ff127b82 */ /* 0x000e620000000a00 */
[----:B0-----:R-:W-:Y:S02]  /*7500*/  R2UR UR4, R16 ;  /* 0x00000000100472ca */ /* 0x001fe400000e0000 */
[----:B------:R-:W-:Y:S01]  /*7510*/  R2UR UR5, R17 ;  /* 0x00000000110572ca */ /* 0x000fe200000e0000 */
[----:B-1----:R-:W-:-:S12]  /*7520*/  IMAD.WIDE R18, R22, 0x8, R18 ;  /* 0x0000000816127825 */ /* 0x002fd800078e0212 */
[----:B------:R-:W2:Y:S01]  /*7530*/  LDG.E.64.CONSTANT R18, desc[UR4][R18.64] ;  /* 0x0000000412127981 */ /* 0x000ea2000c1e9b00 */
[----:B------:R-:W-:Y:S02]  /*7540*/  VIADD R35, R35, 0x1 ;  /* 0x0000000123237836 */ /* 0x000fe40000000000 */
[----:B------:R-:W-:Y:S02]  /*7550*/  VIADD R22, R22, 0x1 ;  /* 0x0000000116167836 */ /* 0x000fe40000000000 */
[----:B--2---:R-:W-:-:S04]  /*7560*/  IMAD.WIDE.U32 R20, P3, R18, R23, R20 ;  /* 0x0000001712147225 */ /* 0x004fc80007860014 */
[----:B------:R-:W-:Y:S02]  /*7570*/  IMAD R39, R18, R37, RZ ;  /* 0x0000002512277224 */ /* 0x000fe400078e02ff */
[CC--:B------:R-:W-:Y:S02]  /*7580*/  IMAD R38, R19.reuse, R23.reuse, RZ ;  /* 0x0000001713267224 */ /* 0x0c0fe400078e02ff */
[----:B------:R-:W-:Y:S01]  /*7590*/  IMAD.HI.U32 R41, R19, R23, RZ ;  /* 0x0000001713297227 */ /* 0x000fe200078e00ff */
[----:B------:R-:W-:-:S03]  /*75a0*/  IADD3 R21, P0, PT, R39, R21, RZ ;  /* 0x0000001527157210 */ /* 0x000fc60007f1e0ff */
[----:B------:R-:W-:Y:S01]  /*75b0*/  IMAD R39, R36, 0x8, R1 ;  /* 0x0000000824277824 */ /* 0x000fe200078e0201 */
[----:B------:R-:W-:Y:S01]  /*75c0*/  IADD3 R21, P1, PT, R38, R21, RZ ;  /* 0x0000001526157210 */ /* 0x000fe20007f3e0ff */
[----:B------:R-:W-:-:S04]  /*75d0*/  IMAD.HI.U32 R38, R18, R37, RZ ;  /* 0x0000002512267227 */ /* 0x000fc800078e00ff */
[----:B------:R-:W-:Y:S01]  /*75e0*/  IMAD.X R18, RZ, RZ, R38, P3 ;  /* 0x000000ffff127224 */ /* 0x000fe200018e0626 */
[----:B------:R0:W-:Y:S01]  /*75f0*/  STL.64 [R39], R20 ;  /* 0x0000001427007387 */ /* 0x0001e20000100a00 */
[----:B------:R-:W-:-:S03]  /*7600*/  IMAD.HI.U32 R38, R19, R37, RZ ;  /* 0x0000002513267227 */ /* 0x000fc600078e00ff */
[----:B------:R-:W-:Y:S01]  /*7610*/  IADD3.X R18, P0, PT, R41, R18, RZ, P0, !PT ;  /* 0x0000001229127210 */ /* 0x000fe2000071e4ff */
[----:B------:R-:W-:Y:S02]  /*7620*/  IMAD R19, R19, R37, RZ ;  /* 0x0000002513137224 */ /* 0x000fe400078e02ff */
[----:B------:R-:W-:-:S03]  /*7630*/  VIADD R36, R36, 0x1 ;  /* 0x0000000124247836 */ /* 0x000fc60000000000 */
[----:B------:R-:W-:Y:S02]  /*7640*/  IADD3.X R19, P1, PT, R19, R18, RZ, P1, !PT ;  /* 0x0000001213137210 */ /* 0x000fe40000f3e4ff */
[----:B------:R-:W-:Y:S02]  /*7650*/  IADD3.X R18, PT, PT, R38, RZ, RZ, P0, !PT ;  /* 0x000000ff26127210 */ /* 0x000fe400007fe4ff */
[----:B------:R-:W-:Y:S01]  /*7660*/  ISETP.NE.AND P0, PT, R35, -0xf, PT ;  /* 0xfffffff12300780c */ /* 0x000fe20003f05270 */
[----:B0-----:R-:W-:Y:S02]  /*7670*/  IMAD.MOV.U32 R20, RZ, RZ, R19 ;  /* 0x000000ffff147224 */ /* 0x001fe400078e0013 */
[----:B------:R-:W-:-:S04]  /*7680*/  IMAD.X R18, RZ, RZ, R18, P1 ;  /* 0x000000ffff127224 */ /* 0x000fc800008e0612 */
[----:B------:R-:W-:-:S06]  /*7690*/  IMAD.MOV.U32 R21, RZ, RZ, R18 ;  /* 0x000000ffff157224 */ /* 0x000fcc00078e0012 */
[----:B------:R-:W-:Y:S05]  /*76a0*/  @P0 BRA `(.L_x_110) ;  /* 0xfffffffc00900947 */ /* 0x000fea000383ffff */
[----:B------:R-:W-:Y:S05]  /*76b0*/  BSYNC.RECONVERGENT B4 ;  /* 0x0000000000047941 */ /* 0x000fea0003800200 */
.L_x_109:
[----:B------:R-:W-:-:S07]  /*76c0*/  MOV R22, R24 ;  /* 0x0000001800167202 */ /* 0x000fce0000000f00 */
.L_x_108:
[----:B------:R-:W-:Y:S05]  /*76d0*/  BSYNC.RECONVERGENT B3 ;  /* 0x0000000000037941 */ /* 0x000fea0003800200 */
.L_x_107:
[----:B------:R-:W-:Y:S01]  /*76e0*/  LOP3.LUT P0, R41, R26, 0x3f, RZ, 0xc0, !PT ;  /* 0x0000003f1a297812 */ /* 0x000fe2000780c0ff */
[----:B------:R-:W-:-:S04]  /*76f0*/  IMAD.IADD R16, R25, 0x1, R22 ;  /* 0x0000000119107824 */ /* 0x000fc800078e0216 */
[----:B------:R-:W-:-:S05]  /*7700*/  IMAD.U32 R43, R16, 0x8, R1 ;  /* 0x00000008102b7824 */ /* 0x000fca00078e0001 */
[----:B------:R0:W-:Y:S04]  /*7710*/  STL.64 [R43+-0x78], R20 ;  /* 0xffff88142b007387 */ /* 0x0001e80000100a00 */
[----:B------:R-:W2:Y:S04]  /*7720*/  @P0 LDL.64 R24, [R1+0x8] ;  /* 0x0000080001180983 */ /* 0x000ea80000100a00 */
[----:B------:R-:W3:Y:S04]  /*7730*/  LDL.64 R18, [R1+0x10] ;  /* 0x0000100001127983 */ /* 0x000ee80000100a00 */
[----:B------:R-:W4:Y:S01]  /*7740*/  LDL.64 R16, [R1+0x18] ;  /* 0x0000180001107983 */ /* 0x000f220000100a00 */
[----:B------:R-:W-:Y:S01]  /*7750*/  @P0 LOP3.LUT R22, R41, 0x3f, RZ, 0x3c, !PT ;  /* 0x0000003f29160812 */ /* 0x000fe200078e3cff */
[----:B------:R-:W-:Y:S01]  /*7760*/  BSSY.RECONVERGENT B3, `(.L_x_111) ;  /* 0x0000034000037945 */ /* 0x000fe20003800200 */
[----:B--2---:R-:W-:-:S02]  /*7770*/  @P0 SHF.R.U64 R23, R24, 0x1, R25 ;  /* 0x0000000118170819 */ /* 0x004fc40000001219 */
[----:B------:R-:W-:Y:S02]  /*7780*/  @P0 SHF.R.U32.HI R25, RZ, 0x1, R25 ;  /* 0x00000001ff190819 */ /* 0x000fe40000011619 */
[CC--:B---3--:R-:W-:Y:S02]  /*7790*/  @P0 SHF.L.U32 R35, R18.reuse, R41.reuse, RZ ;  /* 0x0000002912230219 */ /* 0x0c8fe400000006ff */
[----:B0-----:R-:W-:Y:S02]  /*77a0*/  @P0 SHF.R.U64 R20, R23, R22, R25 ;  /* 0x0000001617140219 */ /* 0x001fe40000001219 */
[--C-:B------:R-:W-:Y:S02]  /*77b0*/  @P0 SHF.R.U32.HI R39, RZ, 0x1, R19.reuse ;  /* 0x00000001ff270819 */ /* 0x100fe40000011613 */
[C-C-:B------:R-:W-:Y:S02]  /*77c0*/  @P0 SHF.R.U64 R37, R18.reuse, 0x1, R19.reuse ;  /* 0x0000000112250819 */ /* 0x140fe40000001213 */
[----:B------:R-:W-:-:S02]  /*77d0*/  @P0 SHF.L.U64.HI R24, R18, R41, R19 ;  /* 0x0000002912180219 */ /* 0x000fc40000010213 */
[----:B------:R-:W-:Y:S02]  /*77e0*/  @P0 SHF.R.U32.HI R21, RZ, R22, R25 ;  /* 0x00000016ff150219 */ /* 0x000fe40000011619 */
[----:B------:R-:W-:Y:S02]  /*77f0*/  @P0 LOP3.LUT R18, R35, R20, RZ, 0xfc, !PT ;  /* 0x0000001423120212 */ /* 0x000fe400078efcff */
[----:B----4-:R-:W-:Y:S02]  /*7800*/  @P0 SHF.L.U32 R23, R16, R41, RZ ;  /* 0x0000002910170219 */ /* 0x010fe400000006ff */
[----:B------:R-:W-:Y:S01]  /*7810*/  @P0 SHF.R.U64 R26, R37, R22, R39 ;  /* 0x00000016251a0219 */ /* 0x000fe20000001227 */
[----:B------:R-:W-:Y:S01]  /*7820*/  IMAD.SHL.U32 R20, R18, 0x4, RZ ;  /* 0x0000000412147824 */ /* 0x000fe200078e00ff */
[----:B------:R-:W-:Y:S02]  /*7830*/  @P0 LOP3.LUT R19, R24, R21, RZ, 0xfc, !PT ;  /* 0x0000001518130212 */ /* 0x000fe400078efcff */
[----:B------:R-:W-:-:S02]  /*7840*/  @P0 SHF.L.U64.HI R41, R16, R41, R17 ;  /* 0x0000002910290219 */ /* 0x000fc40000010211 */
[----:B------:R-:W-:Y:S02]  /*7850*/  @P0 SHF.R.U32.HI R22, RZ, R22, R39 ;  /* 0x00000016ff160219 */ /* 0x000fe40000011627 */
[----:B------:R-:W-:Y:S02]  /*7860*/  @P0 LOP3.LUT R16, R23, R26, RZ, 0xfc, !PT ;  /* 0x0000001a17100212 */ /* 0x000fe400078efcff */
[----:B------:R-:W-:Y:S02]  /*7870*/  SHF.L.U64.HI R35, R18, 0x2, R19 ;  /* 0x0000000212237819 */ /* 0x000fe40000010213 */
[----:B------:R-:W-:Y:S02]  /*7880*/  @P0 LOP3.LUT R17, R41, R22, RZ, 0xfc, !PT ;  /* 0x0000001629110212 */ /* 0x000fe400078efcff */
[----:B------:R-:W-:Y:S02]  /*7890*/  SHF.L.W.U32.HI R19, R19, 0x2, R16 ;  /* 0x0000000213137819 */ /* 0x000fe40000010e10 */
[----:B------:R-:W-:-:S02]  /*78a0*/  IADD3 RZ, P0, PT, RZ, -R20, RZ ;  /* 0x80000014ffff7210 */ /* 0x000fc40007f1e0ff */
[----:B------:R-:W-:Y:S02]  /*78b0*/  LOP3.LUT R18, RZ, R35, RZ, 0x33, !PT ;  /* 0x00000023ff127212 */ /* 0x000fe400078e33ff */
[----:B------:R-:W-:Y:S02]  /*78c0*/  SHF.L.W.U32.HI R16, R16, 0x2, R17 ;  /* 0x0000000210107819 */ /* 0x000fe40000010e11 */
[----:B------:R-:W-:Y:S02]  /*78d0*/  LOP3.LUT R21, RZ, R19, RZ, 0x33, !PT ;  /* 0x00000013ff157212 */ /* 0x000fe400078e33ff */
[----:B------:R-:W-:Y:S02]  /*78e0*/  IADD3.X R18, P0, PT, RZ, R18, RZ, P0, !PT ;  /* 0x00000012ff127210 */ /* 0x000fe4000071e4ff */
[----:B------:R-:W-:Y:S02]  /*78f0*/  LOP3.LUT R23, RZ, R16, RZ, 0x33, !PT ;  /* 0x00000010ff177212 */ /* 0x000fe400078e33ff */
[----:B------:R-:W-:-:S02]  /*7900*/  IADD3.X R22, P1, PT, RZ, R21, RZ, P0, !PT ;  /* 0x00000015ff167210 */ /* 0x000fc4000073e4ff */
[----:B------:R-:W-:-:S03]  /*7910*/  ISETP.GT.U32.AND P3, PT, R19, -0x1, PT ;  /* 0xffffffff1300780c */ /* 0x000fc60003f64070 */
[----:B------:R-:W-:Y:S01]  /*7920*/  IMAD.X R23, RZ, RZ, R23, P1 ;  /* 0x000000ffff177224 */ /* 0x000fe200008e0617 */
[----:B------:R-:W-:-:S04]  /*7930*/  ISETP.GT.AND.EX P0, PT, R16, -0x1, PT, P3 ;  /* 0xffffffff1000780c */ /* 0x000fc80003f04330 */
[----:B------:R-:W-:Y:S02]  /*7940*/  SEL R23, R16, R23, P0 ;  /* 0x0000001710177207 */ /* 0x000fe40000000000 */
[----:B------:R-:W-:Y:S02]  /*7950*/  SEL R25, R19, R22, P0 ;  /* 0x0000001613197207 */ /* 0x000fe40000000000 */
[----:B------:R-:W-:Y:S02]  /*7960*/  ISETP.NE.U32.AND P1, PT, R23, RZ, PT ;  /* 0x000000ff1700720c */ /* 0x000fe40003f25070 */
[----:B------:R-:W-:Y:S02]  /*7970*/  SEL R35, R35, R18, P0 ;  /* 0x0000001223237207 */ /* 0x000fe40000000000 */
[----:B------:R-:W-:Y:S02]  /*7980*/  SEL R19, R25, R23, !P1 ;  /* 0x0000001719137207 */ /* 0x000fe40004800000 */
[----:B------:R-:W-:-:S04]  /*7990*/  @!P0 IADD3 R20, PT, PT, -R20, RZ, RZ ;  /* 0x000000ff14148210 */ /* 0x000fc80007ffe1ff */
[----:B------:R-:W0:Y:S02]  /*79a0*/  FLO.U32 R19, R19 ;  /* 0x0000001300137300 */ /* 0x000e2400000e0000 */
[C---:B0-----:R-:W-:Y:S02]  /*79b0*/  IADD3 R21, PT, PT, -R19.reuse, 0x1f, RZ ;  /* 0x0000001f13157810 */ /* 0x041fe40007ffe1ff */
[----:B------:R-:W-:-:S03]  /*79c0*/  IADD3 R22, PT, PT, -R19, 0x3f, RZ ;  /* 0x0000003f13167810 */ /* 0x000fc60007ffe1ff */
[----:B------:R-:W-:-:S05]  /*79d0*/  @P1 IMAD.MOV R22, RZ, RZ, R21 ;  /* 0x000000ffff161224 */ /* 0x000fca00078e0215 */
[----:B------:R-:W-:-:S13]  /*79e0*/  ISETP.NE.AND P1, PT, R22, RZ, PT ;  /* 0x000000ff1600720c */ /* 0x000fda0003f25270 */
[----:B------:R-:W-:Y:S05]  /*79f0*/  @!P1 BRA `(.L_x_112) ;  /* 0x0000000000289947 */ /* 0x000fea0003800000 */
[----:B------:R-:W-:Y:S02]  /*7a00*/  LOP3.LUT R18, R22, 0x3f, RZ, 0xc0, !PT ;  /* 0x0000003f16127812 */ /* 0x000fe400078ec0ff */
[--C-:B------:R-:W-:Y:S02]  /*7a10*/  SHF.R.U64 R20, R20, 0x1, R35.reuse ;  /* 0x0000000114147819 */ /* 0x100fe40000001223 */
[----:B------:R-:W-:Y:S02]  /*7a20*/  SHF.R.U32.HI R24, RZ, 0x1, R35 ;  /* 0x00000001ff187819 */ /* 0x000fe40000011623 */
[----:B------:R-:W-:Y:S02]  /*7a30*/  LOP3.LUT R19, R22, 0x3f, RZ, 0xc, !PT ;  /* 0x0000003f16137812 */ /* 0x000fe400078e0cff */
[CC--:B------:R-:W-:Y:S02]  /*7a40*/  SHF.L.U64.HI R26, R25.reuse, R18.reuse, R23 ;  /* 0x00000012191a7219 */ /* 0x0c0fe40000010217 */
[----:B------:R-:W-:-:S02]  /*7a50*/  SHF.L.U32 R21, R25, R18, RZ ;  /* 0x0000001219157219 */ /* 0x000fc400000006ff */
[-CC-:B------:R-:W-:Y:S02]  /*7a60*/  SHF.R.U64 R18, R20, R19.reuse, R24.reuse ;  /* 0x0000001314127219 */ /* 0x180fe40000001218 */
[----:B------:R-:W-:Y:S02]  /*7a70*/  SHF.R.U32.HI R19, RZ, R19, R24 ;  /* 0x00000013ff137219 */ /* 0x000fe40000011618 */
[----:B------:R-:W-:Y:S02]  /*7a80*/  LOP3.LUT R25, R21, R18, RZ, 0xfc, !PT ;  /* 0x0000001215197212 */ /* 0x000fe400078efcff */
[----:B------:R-:W-:-:S07]  /*7a90*/  LOP3.LUT R23, R26, R19, RZ, 0xfc, !PT ;  /* 0x000000131a177212 */ /* 0x000fce00078efcff */
.L_x_112:
[----:B------:R-:W-:Y:S05]  /*7aa0*/  BSYNC.RECONVERGENT B3 ;  /* 0x0000000000037941 */ /* 0x000fea0003800200 */
.L_x_111:
[----:B------:R-:W-:-:S04]  /*7ab0*/  IMAD.WIDE.U32 R20, R25, 0x2168c235, RZ ;  /* 0x2168c23519147825 */ /* 0x000fc800078e00ff */
[----:B------:R-:W-:Y:S01]  /*7ac0*/  IMAD.MOV.U32 R18, RZ, RZ, R21 ;  /* 0x000000ffff127224 */ /* 0x000fe200078e0015 */
[----:B------:R-:W-:Y:S01]  /*7ad0*/  IADD3 RZ, P1, PT, R20, R20, RZ ;  /* 0x0000001414ff7210 */ /* 0x000fe20007f3e0ff */
[----:B------:R-:W-:Y:S02]  /*7ae0*/  IMAD.MOV.U32 R19, RZ, RZ, RZ ;  /* 0x000000ffff137224 */ /* 0x000fe400078e00ff */
[----:B------:R-:W-:-:S04]  /*7af0*/  IMAD.HI.U32 R21, R23, -0x36f0255e, RZ ;  /* 0xc90fdaa217157827 */ /* 0x000fc800078e00ff */
[----:B------:R-:W-:-:S04]  /*7b00*/  IMAD.WIDE.U32 R18, R25, -0x36f0255e, R18 ;  /* 0xc90fdaa219127825 */ /* 0x000fc800078e0012 */
[----:B------:R-:W-:-:S04]  /*7b10*/  IMAD.WIDE.U32 R18, P3, R23, 0x2168c235, R18 ;  /* 0x2168c23517127825 */ /* 0x000fc80007860012 */
[----:B------:R-:W-:Y:S01]  /*7b20*/  IMAD R23, R23, -0x36f0255e, RZ ;  /* 0xc90fdaa217177824 */ /* 0x000fe200078e02ff */
[----:B------:R-:W-:Y:S01]  /*7b30*/  IADD3.X RZ, P1, PT, R18, R18, RZ, P1, !PT ;  /* 0x0000001212ff7210 */ /* 0x000fe20000f3e4ff */
[----:B------:R-:W-:-:S03]  /*7b40*/  IMAD.X R20, RZ, RZ, R21, P3 ;  /* 0x000000ffff147224 */ /* 0x000fc600018e0615 */
[----:B------:R-:W-:-:S04]  /*7b50*/  IADD3 R19, P3, PT, R23, R19, RZ ;  /* 0x0000001317137210 */ /* 0x000fc80007f7e0ff */
[C---:B------:R-:W-:Y:S01]  /*7b60*/  ISETP.GT.U32.AND P4, PT, R19.reuse, RZ, PT ;  /* 0x000000ff1300720c */ /* 0x040fe20003f84070 */
[----:B------:R-:W-:Y:S01]  /*7b70*/  IMAD.X R20, RZ, RZ, R20, P3 ;  /* 0x000000ffff147224 */ /* 0x000fe200018e0614 */
[----:B------:R-:W-:-:S04]  /*7b80*/  IADD3.X R18, P3, PT, R19, R19, RZ, P1, !PT ;  /* 0x0000001313127210 */ /* 0x000fc80000f7e4ff */
[C---:B------:R-:W-:Y:S01]  /*7b90*/  ISETP.GT.AND.EX P1, PT, R20.reuse, RZ, PT, P4 ;  /* 0x000000ff1400720c */ /* 0x040fe20003f24340 */
[----:B------:R-:W-:-:S03]  /*7ba0*/  IMAD.X R21, R20, 0x1, R20, P3 ;  /* 0x0000000114157824 */ /* 0x000fc600018e0614 */
[----:B------:R-:W-:Y:S02]  /*7bb0*/  SEL R19, R18, R19, P1 ;  /* 0x0000001312137207 */ /* 0x000fe40000800000 */
[----:B------:R-:W-:Y:S02]  /*7bc0*/  SEL R20, R21, R20, P1 ;  /* 0x0000001415147207 */ /* 0x000fe40000800000 */
[----:B------:R-:W-:Y:S02]  /*7bd0*/  IADD3 R19, P3, PT, R19, 0x1, RZ ;  /* 0x0000000113137810 */ /* 0x000fe40007f7e0ff */
[----:B------:R-:W-:Y:S02]  /*7be0*/  SEL R21, RZ, 0xffffffff, !P1 ;  /* 0xffffffffff157807 */ /* 0x000fe40004800000 */
[----:B------:R-:W-:Y:S02]  /*7bf0*/  IADD3.X R20, PT, PT, RZ, R20, RZ, P3, !PT ;  /* 0x00000014ff147210 */ /* 0x000fe40001ffe4ff */
[----:B------:R-:W-:Y:S01]  /*7c00*/  LOP3.LUT P1, R18, R27, 0x80000000, RZ, 0xc0, !PT ;  /* 0x800000001b127812 */ /* 0x000fe2000782c0ff */
[----:B------:R-:W-:Y:S01]  /*7c10*/  IMAD.IADD R22, R21, 0x1, -R22 ;  /* 0x0000000115167824 */ /* 0x000fe200078e0a16 */
[----:B------:R-:W-:-:S02]  /*7c20*/  SHF.R.U64 R19, R19, 0xa, R20 ;  /* 0x0000000a13137819 */ /* 0x000fc40000001214 */
[----:B------:R-:W-:Y:S01]  /*7c30*/  SHF.R.U32.HI R21, RZ, 0x1e, R17 ;  /* 0x0000001eff157819 */ /* 0x000fe20000011611 */
[----:B------:R-:W-:Y:S01]  /*7c40*/  IMAD.SHL.U32 R17, R22, 0x100000, RZ ;  /* 0x0010000016117824 */ /* 0x000fe200078e00ff */
[----:B------:R-:W-:Y:S02]  /*7c50*/  IADD3 R19, P3, PT, R19, 0x1, RZ ;  /* 0x0000000113137810 */ /* 0x000fe40007f7e0ff */
[----:B------:R-:W-:Y:S02]  /*7c60*/  LEA.HI R16, R16, R21, RZ, 0x1 ;  /* 0x0000001510107211 */ /* 0x000fe400078f08ff */
[----:B------:R-:W-:Y:S02]  /*7c70*/  LEA.HI.X R20, R20, RZ, RZ, 0x16, P3 ;  /* 0x000000ff14147211 */ /* 0x000fe400018fb4ff */
[----:B------:R-:W-:Y:S01]  /*7c80*/  @!P0 LOP3.LUT R18, R18, 0x80000000, RZ, 0x3c, !PT ;  /* 0x8000000012128812 */ /* 0x000fe200078e3cff */
[----:B------:R-:W-:Y:S01]  /*7c90*/  @P1 IMAD.MOV R16, RZ, RZ, -R16 ;  /* 0x000000ffff101224 */ /* 0x000fe200078e0a10 */
[----:B------:R-:W-:-:S02]  /*7ca0*/  SHF.R.U64 R19, R19, 0x1, R20 ;  /* 0x0000000113137819 */ /* 0x000fc40000001214 */
[----:B------:R-:W-:Y:S02]  /*7cb0*/  SHF.R.U32.HI R20, RZ, 0x1, R20 ;  /* 0x00000001ff147819 */ /* 0x000fe40000011614 */
[----:B------:R-:W-:-:S04]  /*7cc0*/  IADD3 R36, P3, P4, RZ, RZ, R19 ;  /* 0x000000ffff247210 */ /* 0x000fc80007c7e013 */
[----:B------:R-:W-:-:S04]  /*7cd0*/  IADD3.X R17, PT, PT, R17, 0x3fe00000, R20, P3, P4 ;  /* 0x3fe0000011117810 */ /* 0x000fc80001fe8414 */
[----:B------:R-:W-:-:S07]  /*7ce0*/  LOP3.LUT R37, R17, R18, RZ, 0xfc, !PT ;  /* 0x0000001211257212 */ /* 0x000fce00078efcff */
.L_x_106:
[----:B------:R-:W-:-:S04]  /*7cf0*/  IMAD.MOV.U32 R35, RZ, RZ, 0x0 ;  /* 0x00000000ff237424 */ /* 0x000fc800078e00ff */
[----:B------:R-:W-:Y:S05]  /*7d00*/  RET.REL.NODEC R34 `(_Z11update_gridPdliiPy) ;  /* 0xffffff8022bc7950 */ /* 0x000fea0003c3ffff */
.L_x_113:
[----:B------:R-:W-:-:S00]  /*7d10*/  BRA `(.L_x_113) ;  /* 0xfffffffc00fc7947 */ /* 0x000fc0000383ffff */
[----:B------:R-:W-:-:S00]  /*7d20*/  NOP ;  /* 0x0000000000007918 */ /* 0x000fc00000000000 */
        /* <DEDUP_REMOVED lines=13> */
.L_x_116:


//--------------------- .nv.global.init           --------------------------
	.section	.nv.global.init,"aw",@progbits
	.align	16
.nv.global.init:
	.type		__cudart_sin_cos_coeffs,@object
	.size		__cudart_sin_cos_coeffs,(__cudart_i2opi_d - __cudart_sin_cos_coeffs)
__cudart_sin_cos_coeffs:
        /*0000*/ 	.byte	0x46, 0xd2, 0xb0, 0x2c, 0xf1, 0xe5, 0x5a, 0xbe, 0x92, 0xe3, 0xac, 0x69, 0xe3, 0x1d, 0xc7, 0x3e
        /*0010*/ 	.byte	0xa1, 0x62, 0xdb, 0x19, 0xa0, 0x01, 0x2a, 0xbf, 0x18, 0x08, 0x11, 0x11, 0x11, 0x11, 0x81, 0x3f
        /*0020*/ 	.byte	0x54, 0x55, 0x55, 0x55, 0x55, 0x55, 0xc5, 0xbf, 0x00, 0x00, 0x00, 0x00, 0x00, 0x00, 0x00, 0x00
        /*0030*/ 	.byte	0x00, 0x00, 0x00, 0x00, 0x00, 0x00, 0x00, 0x00, 0x64, 0x81, 0xfd, 0x20, 0x83, 0xff, 0xa8, 0xbd
        /*0040*/ 	.byte	0x28, 0x85, 0xef, 0xc1, 0xa7, 0xee, 0x21, 0x3e, 0xd9, 0xe6, 0x06, 0x8e, 0x4f, 0x7e, 0x92, 0xbe
        /*0050*/ 	.byte	0xe9, 0xbc, 0xdd, 0x19, 0xa0, 0x01, 0xfa, 0x3e, 0x47, 0x5d, 0xc1, 0x16, 0x6c, 0xc1, 0x56, 0xbf
        /*0060*/ 	.byte	0x51, 0x55, 0x55, 0x55, 0x55, 0x55, 0xa5, 0x3f, 0x00, 0x00, 0x00, 0x00, 0x00, 0x00, 0xe0, 0xbf
        /*0070*/ 	.byte	0x00, 0x00, 0x00, 0x00, 0x00, 0x00, 0xf0, 0x3f, 0x00, 0x00, 0x00, 0x00, 0x00, 0x00, 0x00, 0x00
	.type		__cudart_i2opi_d,@object
	.size		__cudart_i2opi_d,(mrg32k3aM1SubSeq - __cudart_i2opi_d)
__cudart_i2opi_d:
        /* <DEDUP_REMOVED lines=9> */
	.type		mrg32k3aM1SubSeq,@object
	.size		mrg32k3aM1SubSeq,(mrg32k3aM2SubSeq - mrg32k3aM1SubSeq)
mrg32k3aM1SubSeq:
        /* <DEDUP_REMOVED lines=126> */
	.type		mrg32k3aM2SubSeq,@object
	.size		mrg32k3aM2SubSeq,(mrg32k3aM1 - mrg32k3aM2SubSeq)
mrg32k3aM2SubSeq:
        /* <DEDUP_REMOVED lines=126> */
	.type		mrg32k3aM1,@object
	.size		mrg32k3aM1,(mrg32k3aM1Seq - mrg32k3aM1)
mrg32k3aM1:
        /* <DEDUP_REMOVED lines=144> */
	.type		mrg32k3aM1Seq,@object
	.size		mrg32k3aM1Seq,(mrg32k3aM2 - mrg32k3aM1Seq)
mrg32k3aM1Seq:
        /* <DEDUP_REMOVED lines=144> */
	.type		mrg32k3aM2,@object
	.size		mrg32k3aM2,(mrg32k3aM2Seq - mrg32k3aM2)
mrg32k3aM2:
        /* <DEDUP_REMOVED lines=144> */
	.type		mrg32k3aM2Seq,@object
	.size		mrg32k3aM2Seq,(precalc_xorwow_matrix - mrg32k3aM2Seq)
mrg32k3aM2Seq:
        /* <DEDUP_REMOVED lines=144> */
	.type		precalc_xorwow_matrix,@object
	.size		precalc_xorwow_matrix,(precalc_xorwow_offset_matrix - precalc_xorwow_matrix)
precalc_xorwow_matrix:
        /* <DEDUP_REMOVED lines=6400> */
	.type		precalc_xorwow_offset_matrix,@object
	.size		precalc_xorwow_offset_matrix,(.L_1 - precalc_xorwow_offset_matrix)
precalc_xorwow_offset_matrix:
        /* <DEDUP_REMOVED lines=6400> */
.L_1:


//--------------------- .nv.shared.reserved.0     --------------------------
	.section	.nv.shared.reserved.0,"aw",@nobits
	.weak		__nv_reservedSMEM_offset_0_alias
	.size		__nv_reservedSMEM_offset_0_alias, 0, 64
	.other		__nv_reservedSMEM_offset_0_alias,@"STO_CUDA_RESERVED_SHARED STV_DEFAULT"
__nv_reservedSMEM_offset_0_alias:
	.zero		0
	.zero		64


//--------------------- .nv.constant0._Z11update_gridPdliiPy --------------------------
	.section	.nv.constant0._Z11update_gridPdliiPy,"a",@progbits
	.sectionflags	@""
	.align	4
.nv.constant0._Z11update_gridPdliiPy:
	.zero		928


//--------------------- SYMBOLS --------------------------

	.type		.nv.reservedSmem.offset0,@object
	.size		.nv.reservedSmem.offset0,0x4
